//
// Generated by NVIDIA NVVM Compiler
//
// Compiler Build ID: CL-36424714
// Cuda compilation tools, release 13.0, V13.0.88
// Based on NVVM 20.0.0
//

.version 9.0
.target sm_100
.address_size 64

	// .globl	_Z38nppiHistogramEven_8u_C1R_kernel_sharedPKhiiiPiiii
.extern .shared .align 16 .b8 shared_hist[];

.visible .entry _Z38nppiHistogramEven_8u_C1R_kernel_sharedPKhiiiPiiii(
	.param .u64 .ptr .align 1 _Z38nppiHistogramEven_8u_C1R_kernel_sharedPKhiiiPiiii_param_0,
	.param .u32 _Z38nppiHistogramEven_8u_C1R_kernel_sharedPKhiiiPiiii_param_1,
	.param .u32 _Z38nppiHistogramEven_8u_C1R_kernel_sharedPKhiiiPiiii_param_2,
	.param .u32 _Z38nppiHistogramEven_8u_C1R_kernel_sharedPKhiiiPiiii_param_3,
	.param .u64 .ptr .align 1 _Z38nppiHistogramEven_8u_C1R_kernel_sharedPKhiiiPiiii_param_4,
	.param .u32 _Z38nppiHistogramEven_8u_C1R_kernel_sharedPKhiiiPiiii_param_5,
	.param .u32 _Z38nppiHistogramEven_8u_C1R_kernel_sharedPKhiiiPiiii_param_6,
	.param .u32 _Z38nppiHistogramEven_8u_C1R_kernel_sharedPKhiiiPiiii_param_7
)
{
	.reg .pred 	%p<19>;
	.reg .b32 	%r<116>;
	.reg .b64 	%rd<26>;

	ld.param.u64 	%rd6, [_Z38nppiHistogramEven_8u_C1R_kernel_sharedPKhiiiPiiii_param_0];
	ld.param.u32 	%r35, [_Z38nppiHistogramEven_8u_C1R_kernel_sharedPKhiiiPiiii_param_1];
	ld.param.u32 	%r36, [_Z38nppiHistogramEven_8u_C1R_kernel_sharedPKhiiiPiiii_param_2];
	ld.param.u32 	%r37, [_Z38nppiHistogramEven_8u_C1R_kernel_sharedPKhiiiPiiii_param_3];
	ld.param.u64 	%rd7, [_Z38nppiHistogramEven_8u_C1R_kernel_sharedPKhiiiPiiii_param_4];
	ld.param.u32 	%r38, [_Z38nppiHistogramEven_8u_C1R_kernel_sharedPKhiiiPiiii_param_5];
	ld.param.u32 	%r39, [_Z38nppiHistogramEven_8u_C1R_kernel_sharedPKhiiiPiiii_param_6];
	ld.param.u32 	%r40, [_Z38nppiHistogramEven_8u_C1R_kernel_sharedPKhiiiPiiii_param_7];
	cvta.to.global.u64 	%rd1, %rd7;
	mov.u32 	%r1, %tid.x;
	mov.u32 	%r2, %tid.y;
	mov.u32 	%r3, %ntid.x;
	mad.lo.s32 	%r115, %r2, %r3, %r1;
	mov.u32 	%r5, %ntid.y;
	mul.lo.s32 	%r6, %r3, %r5;
	add.s32 	%r7, %r38, -1;
	setp.ge.s32 	%p1, %r115, %r7;
	@%p1 bra 	$L__BB0_7;
	add.s32 	%r41, %r115, %r6;
	max.u32 	%r42, %r41, %r7;
	setp.lt.u32 	%p2, %r41, %r7;
	selp.u32 	%r43, 1, 0, %p2;
	add.s32 	%r44, %r41, %r43;
	sub.s32 	%r45, %r42, %r44;
	div.u32 	%r46, %r45, %r6;
	add.s32 	%r8, %r46, %r43;
	and.b32  	%r47, %r8, 3;
	setp.eq.s32 	%p3, %r47, 3;
	mov.u32 	%r111, %r115;
	@%p3 bra 	$L__BB0_4;
	add.s32 	%r48, %r8, 1;
	and.b32  	%r49, %r48, 3;
	shl.b32 	%r50, %r115, 2;
	mov.u32 	%r51, shared_hist;
	add.s32 	%r109, %r51, %r50;
	shl.b32 	%r10, %r6, 2;
	neg.s32 	%r108, %r49;
	mad.lo.s32 	%r52, %r5, %r49, %r2;
	mad.lo.s32 	%r111, %r3, %r52, %r1;
$L__BB0_3:
	.pragma "nounroll";
	mov.b32 	%r53, 0;
	st.shared.u32 	[%r109], %r53;
	add.s32 	%r109, %r109, %r10;
	add.s32 	%r108, %r108, 1;
	setp.ne.s32 	%p4, %r108, 0;
	@%p4 bra 	$L__BB0_3;
$L__BB0_4:
	setp.lt.u32 	%p5, %r8, 3;
	@%p5 bra 	$L__BB0_7;
	mov.u32 	%r55, shared_hist;
	shl.b32 	%r58, %r6, 2;
$L__BB0_6:
	shl.b32 	%r54, %r111, 2;
	add.s32 	%r56, %r55, %r54;
	mov.b32 	%r57, 0;
	st.shared.u32 	[%r56], %r57;
	add.s32 	%r59, %r56, %r58;
	st.shared.u32 	[%r59], %r57;
	add.s32 	%r60, %r59, %r58;
	st.shared.u32 	[%r60], %r57;
	add.s32 	%r61, %r60, %r58;
	st.shared.u32 	[%r61], %r57;
	add.s32 	%r111, %r58, %r111;
	setp.lt.s32 	%p6, %r111, %r7;
	@%p6 bra 	$L__BB0_6;
$L__BB0_7:
	bar.sync 	0;
	mov.u32 	%r62, %ctaid.x;
	mad.lo.s32 	%r20, %r62, %r3, %r1;
	mov.u32 	%r63, %ctaid.y;
	mad.lo.s32 	%r64, %r63, %r5, %r2;
	setp.ge.s32 	%p7, %r20, %r36;
	setp.ge.s32 	%p8, %r64, %r37;
	or.pred  	%p9, %p7, %p8;
	@%p9 bra 	$L__BB0_10;
	mul.lo.s32 	%r65, %r35, %r64;
	cvt.s64.s32 	%rd8, %r65;
	cvt.s64.s32 	%rd9, %r20;
	add.s64 	%rd10, %rd8, %rd9;
	cvta.to.global.u64 	%rd11, %rd6;
	add.s64 	%rd12, %rd11, %rd10;
	ld.global.u8 	%r22, [%rd12];
	setp.lt.s32 	%p10, %r22, %r39;
	setp.le.s32 	%p11, %r40, %r22;
	or.pred  	%p12, %p10, %p11;
	@%p12 bra 	$L__BB0_10;
	sub.s32 	%r66, %r40, %r39;
	sub.s32 	%r67, %r22, %r39;
	mul.lo.s32 	%r68, %r67, %r7;
	div.s32 	%r69, %r68, %r66;
	add.s32 	%r70, %r38, -2;
	min.s32 	%r71, %r69, %r70;
	shl.b32 	%r72, %r71, 2;
	mov.u32 	%r73, shared_hist;
	add.s32 	%r74, %r73, %r72;
	atom.shared.add.u32 	%r75, [%r74], 1;
$L__BB0_10:
	setp.ge.s32 	%p13, %r115, %r7;
	bar.sync 	0;
	@%p13 bra 	$L__BB0_17;
	add.s32 	%r76, %r115, %r6;
	max.u32 	%r77, %r76, %r7;
	setp.lt.u32 	%p14, %r76, %r7;
	selp.u32 	%r78, 1, 0, %p14;
	add.s32 	%r79, %r76, %r78;
	sub.s32 	%r80, %r77, %r79;
	div.u32 	%r81, %r80, %r6;
	add.s32 	%r23, %r81, %r78;
	and.b32  	%r82, %r23, 3;
	setp.eq.s32 	%p15, %r82, 3;
	@%p15 bra 	$L__BB0_14;
	add.s32 	%r83, %r23, 1;
	and.b32  	%r84, %r83, 3;
	shl.b32 	%r85, %r115, 2;
	mov.u32 	%r86, shared_hist;
	add.s32 	%r113, %r86, %r85;
	shl.b32 	%r25, %r6, 2;
	mul.wide.u32 	%rd13, %r2, %r3;
	cvt.u64.u32 	%rd14, %r1;
	add.s64 	%rd15, %rd13, %rd14;
	shl.b64 	%rd16, %rd15, 2;
	add.s64 	%rd25, %rd1, %rd16;
	mul.wide.u32 	%rd3, %r6, 4;
	neg.s32 	%r112, %r84;
	mad.lo.s32 	%r87, %r5, %r84, %r2;
	mad.lo.s32 	%r115, %r3, %r87, %r1;
$L__BB0_13:
	.pragma "nounroll";
	ld.shared.u32 	%r88, [%r113];
	atom.global.add.u32 	%r89, [%rd25], %r88;
	add.s32 	%r113, %r113, %r25;
	add.s64 	%rd25, %rd25, %rd3;
	add.s32 	%r112, %r112, 1;
	setp.ne.s32 	%p16, %r112, 0;
	@%p16 bra 	$L__BB0_13;
$L__BB0_14:
	setp.lt.u32 	%p17, %r23, 3;
	@%p17 bra 	$L__BB0_17;
	mov.u32 	%r91, shared_hist;
	shl.b32 	%r96, %r6, 2;
$L__BB0_16:
	mul.wide.u32 	%rd17, %r115, 4;
	add.s64 	%rd18, %rd1, %rd17;
	shl.b32 	%r90, %r115, 2;
	add.s32 	%r92, %r91, %r90;
	ld.shared.u32 	%r93, [%r92];
	atom.global.add.u32 	%r94, [%rd18], %r93;
	add.s32 	%r95, %r115, %r6;
	mul.wide.u32 	%rd19, %r95, 4;
	add.s64 	%rd20, %rd1, %rd19;
	add.s32 	%r97, %r92, %r96;
	ld.shared.u32 	%r98, [%r97];
	atom.global.add.u32 	%r99, [%rd20], %r98;
	add.s32 	%r100, %r95, %r6;
	mul.wide.u32 	%rd21, %r100, 4;
	add.s64 	%rd22, %rd1, %rd21;
	add.s32 	%r101, %r97, %r96;
	ld.shared.u32 	%r102, [%r101];
	atom.global.add.u32 	%r103, [%rd22], %r102;
	add.s32 	%r104, %r100, %r6;
	mul.wide.u32 	%rd23, %r104, 4;
	add.s64 	%rd24, %rd1, %rd23;
	add.s32 	%r105, %r101, %r96;
	ld.shared.u32 	%r106, [%r105];
	atom.global.add.u32 	%r107, [%rd24], %r106;
	add.s32 	%r115, %r104, %r6;
	setp.lt.s32 	%p18, %r115, %r7;
	@%p18 bra 	$L__BB0_16;
$L__BB0_17:
	ret;

}
	// .globl	_Z38nppiHistogramEven_8u_C1R_kernel_globalPKhiiiPiiii
.visible .entry _Z38nppiHistogramEven_8u_C1R_kernel_globalPKhiiiPiiii(
	.param .u64 .ptr .align 1 _Z38nppiHistogramEven_8u_C1R_kernel_globalPKhiiiPiiii_param_0,
	.param .u32 _Z38nppiHistogramEven_8u_C1R_kernel_globalPKhiiiPiiii_param_1,
	.param .u32 _Z38nppiHistogramEven_8u_C1R_kernel_globalPKhiiiPiiii_param_2,
	.param .u32 _Z38nppiHistogramEven_8u_C1R_kernel_globalPKhiiiPiiii_param_3,
	.param .u64 .ptr .align 1 _Z38nppiHistogramEven_8u_C1R_kernel_globalPKhiiiPiiii_param_4,
	.param .u32 _Z38nppiHistogramEven_8u_C1R_kernel_globalPKhiiiPiiii_param_5,
	.param .u32 _Z38nppiHistogramEven_8u_C1R_kernel_globalPKhiiiPiiii_param_6,
	.param .u32 _Z38nppiHistogramEven_8u_C1R_kernel_globalPKhiiiPiiii_param_7
)
{
	.reg .pred 	%p<7>;
	.reg .b32 	%r<27>;
	.reg .b64 	%rd<11>;

	ld.param.u64 	%rd1, [_Z38nppiHistogramEven_8u_C1R_kernel_globalPKhiiiPiiii_param_0];
	ld.param.u32 	%r4, [_Z38nppiHistogramEven_8u_C1R_kernel_globalPKhiiiPiiii_param_1];
	ld.param.u32 	%r8, [_Z38nppiHistogramEven_8u_C1R_kernel_globalPKhiiiPiiii_param_2];
	ld.param.u32 	%r9, [_Z38nppiHistogramEven_8u_C1R_kernel_globalPKhiiiPiiii_param_3];
	ld.param.u64 	%rd2, [_Z38nppiHistogramEven_8u_C1R_kernel_globalPKhiiiPiiii_param_4];
	ld.param.u32 	%r5, [_Z38nppiHistogramEven_8u_C1R_kernel_globalPKhiiiPiiii_param_5];
	ld.param.u32 	%r6, [_Z38nppiHistogramEven_8u_C1R_kernel_globalPKhiiiPiiii_param_6];
	ld.param.u32 	%r7, [_Z38nppiHistogramEven_8u_C1R_kernel_globalPKhiiiPiiii_param_7];
	mov.u32 	%r11, %ctaid.x;
	mov.u32 	%r12, %ntid.x;
	mov.u32 	%r13, %tid.x;
	mad.lo.s32 	%r1, %r11, %r12, %r13;
	mov.u32 	%r14, %ctaid.y;
	mov.u32 	%r15, %ntid.y;
	mov.u32 	%r16, %tid.y;
	mad.lo.s32 	%r17, %r14, %r15, %r16;
	setp.ge.s32 	%p1, %r1, %r8;
	setp.ge.s32 	%p2, %r17, %r9;
	or.pred  	%p3, %p1, %p2;
	@%p3 bra 	$L__BB1_3;
	cvta.to.global.u64 	%rd3, %rd1;
	mul.lo.s32 	%r18, %r4, %r17;
	cvt.s64.s32 	%rd4, %r18;
	cvt.s64.s32 	%rd5, %r1;
	add.s64 	%rd6, %rd4, %rd5;
	add.s64 	%rd7, %rd3, %rd6;
	ld.global.u8 	%r3, [%rd7];
	setp.lt.s32 	%p4, %r3, %r6;
	setp.le.s32 	%p5, %r7, %r3;
	or.pred  	%p6, %p4, %p5;
	@%p6 bra 	$L__BB1_3;
	sub.s32 	%r19, %r7, %r6;
	sub.s32 	%r20, %r3, %r6;
	add.s32 	%r21, %r5, -1;
	mul.lo.s32 	%r22, %r20, %r21;
	div.s32 	%r23, %r22, %r19;
	add.s32 	%r24, %r5, -2;
	min.s32 	%r25, %r23, %r24;
	cvta.to.global.u64 	%rd8, %rd2;
	mul.wide.s32 	%rd9, %r25, 4;
	add.s64 	%rd10, %rd8, %rd9;
	atom.global.add.u32 	%r26, [%rd10], 1;
$L__BB1_3:
	ret;

}
	// .globl	_Z39nppiHistogramEven_16u_C1R_kernel_sharedPKtiiiPiiii
.visible .entry _Z39nppiHistogramEven_16u_C1R_kernel_sharedPKtiiiPiiii(
	.param .u64 .ptr .align 1 _Z39nppiHistogramEven_16u_C1R_kernel_sharedPKtiiiPiiii_param_0,
	.param .u32 _Z39nppiHistogramEven_16u_C1R_kernel_sharedPKtiiiPiiii_param_1,
	.param .u32 _Z39nppiHistogramEven_16u_C1R_kernel_sharedPKtiiiPiiii_param_2,
	.param .u32 _Z39nppiHistogramEven_16u_C1R_kernel_sharedPKtiiiPiiii_param_3,
	.param .u64 .ptr .align 1 _Z39nppiHistogramEven_16u_C1R_kernel_sharedPKtiiiPiiii_param_4,
	.param .u32 _Z39nppiHistogramEven_16u_C1R_kernel_sharedPKtiiiPiiii_param_5,
	.param .u32 _Z39nppiHistogramEven_16u_C1R_kernel_sharedPKtiiiPiiii_param_6,
	.param .u32 _Z39nppiHistogramEven_16u_C1R_kernel_sharedPKtiiiPiiii_param_7
)
{
	.reg .pred 	%p<19>;
	.reg .b32 	%r<116>;
	.reg .b64 	%rd<26>;

	ld.param.u64 	%rd6, [_Z39nppiHistogramEven_16u_C1R_kernel_sharedPKtiiiPiiii_param_0];
	ld.param.u32 	%r35, [_Z39nppiHistogramEven_16u_C1R_kernel_sharedPKtiiiPiiii_param_1];
	ld.param.u32 	%r36, [_Z39nppiHistogramEven_16u_C1R_kernel_sharedPKtiiiPiiii_param_2];
	ld.param.u32 	%r37, [_Z39nppiHistogramEven_16u_C1R_kernel_sharedPKtiiiPiiii_param_3];
	ld.param.u64 	%rd7, [_Z39nppiHistogramEven_16u_C1R_kernel_sharedPKtiiiPiiii_param_4];
	ld.param.u32 	%r38, [_Z39nppiHistogramEven_16u_C1R_kernel_sharedPKtiiiPiiii_param_5];
	ld.param.u32 	%r39, [_Z39nppiHistogramEven_16u_C1R_kernel_sharedPKtiiiPiiii_param_6];
	ld.param.u32 	%r40, [_Z39nppiHistogramEven_16u_C1R_kernel_sharedPKtiiiPiiii_param_7];
	cvta.to.global.u64 	%rd1, %rd7;
	mov.u32 	%r1, %tid.x;
	mov.u32 	%r2, %tid.y;
	mov.u32 	%r3, %ntid.x;
	mad.lo.s32 	%r115, %r2, %r3, %r1;
	mov.u32 	%r5, %ntid.y;
	mul.lo.s32 	%r6, %r3, %r5;
	add.s32 	%r7, %r38, -1;
	setp.ge.s32 	%p1, %r115, %r7;
	@%p1 bra 	$L__BB2_7;
	add.s32 	%r41, %r115, %r6;
	max.u32 	%r42, %r41, %r7;
	setp.lt.u32 	%p2, %r41, %r7;
	selp.u32 	%r43, 1, 0, %p2;
	add.s32 	%r44, %r41, %r43;
	sub.s32 	%r45, %r42, %r44;
	div.u32 	%r46, %r45, %r6;
	add.s32 	%r8, %r46, %r43;
	and.b32  	%r47, %r8, 3;
	setp.eq.s32 	%p3, %r47, 3;
	mov.u32 	%r111, %r115;
	@%p3 bra 	$L__BB2_4;
	add.s32 	%r48, %r8, 1;
	and.b32  	%r49, %r48, 3;
	shl.b32 	%r50, %r115, 2;
	mov.u32 	%r51, shared_hist;
	add.s32 	%r109, %r51, %r50;
	shl.b32 	%r10, %r6, 2;
	neg.s32 	%r108, %r49;
	mad.lo.s32 	%r52, %r5, %r49, %r2;
	mad.lo.s32 	%r111, %r3, %r52, %r1;
$L__BB2_3:
	.pragma "nounroll";
	mov.b32 	%r53, 0;
	st.shared.u32 	[%r109], %r53;
	add.s32 	%r109, %r109, %r10;
	add.s32 	%r108, %r108, 1;
	setp.ne.s32 	%p4, %r108, 0;
	@%p4 bra 	$L__BB2_3;
$L__BB2_4:
	setp.lt.u32 	%p5, %r8, 3;
	@%p5 bra 	$L__BB2_7;
	mov.u32 	%r55, shared_hist;
	shl.b32 	%r58, %r6, 2;
$L__BB2_6:
	shl.b32 	%r54, %r111, 2;
	add.s32 	%r56, %r55, %r54;
	mov.b32 	%r57, 0;
	st.shared.u32 	[%r56], %r57;
	add.s32 	%r59, %r56, %r58;
	st.shared.u32 	[%r59], %r57;
	add.s32 	%r60, %r59, %r58;
	st.shared.u32 	[%r60], %r57;
	add.s32 	%r61, %r60, %r58;
	st.shared.u32 	[%r61], %r57;
	add.s32 	%r111, %r58, %r111;
	setp.lt.s32 	%p6, %r111, %r7;
	@%p6 bra 	$L__BB2_6;
$L__BB2_7:
	bar.sync 	0;
	mov.u32 	%r62, %ctaid.x;
	mad.lo.s32 	%r20, %r62, %r3, %r1;
	mov.u32 	%r63, %ctaid.y;
	mad.lo.s32 	%r64, %r63, %r5, %r2;
	setp.ge.s32 	%p7, %r20, %r36;
	setp.ge.s32 	%p8, %r64, %r37;
	or.pred  	%p9, %p7, %p8;
	@%p9 bra 	$L__BB2_10;
	mul.lo.s32 	%r65, %r35, %r64;
	cvt.s64.s32 	%rd8, %r65;
	cvta.to.global.u64 	%rd9, %rd6;
	add.s64 	%rd10, %rd9, %rd8;
	mul.wide.s32 	%rd11, %r20, 2;
	add.s64 	%rd12, %rd10, %rd11;
	ld.global.u16 	%r22, [%rd12];
	setp.lt.s32 	%p10, %r22, %r39;
	setp.le.s32 	%p11, %r40, %r22;
	or.pred  	%p12, %p10, %p11;
	@%p12 bra 	$L__BB2_10;
	sub.s32 	%r66, %r40, %r39;
	sub.s32 	%r67, %r22, %r39;
	mul.lo.s32 	%r68, %r67, %r7;
	div.s32 	%r69, %r68, %r66;
	add.s32 	%r70, %r38, -2;
	min.s32 	%r71, %r69, %r70;
	shl.b32 	%r72, %r71, 2;
	mov.u32 	%r73, shared_hist;
	add.s32 	%r74, %r73, %r72;
	atom.shared.add.u32 	%r75, [%r74], 1;
$L__BB2_10:
	setp.ge.s32 	%p13, %r115, %r7;
	bar.sync 	0;
	@%p13 bra 	$L__BB2_17;
	add.s32 	%r76, %r115, %r6;
	max.u32 	%r77, %r76, %r7;
	setp.lt.u32 	%p14, %r76, %r7;
	selp.u32 	%r78, 1, 0, %p14;
	add.s32 	%r79, %r76, %r78;
	sub.s32 	%r80, %r77, %r79;
	div.u32 	%r81, %r80, %r6;
	add.s32 	%r23, %r81, %r78;
	and.b32  	%r82, %r23, 3;
	setp.eq.s32 	%p15, %r82, 3;
	@%p15 bra 	$L__BB2_14;
	add.s32 	%r83, %r23, 1;
	and.b32  	%r84, %r83, 3;
	shl.b32 	%r85, %r115, 2;
	mov.u32 	%r86, shared_hist;
	add.s32 	%r113, %r86, %r85;
	shl.b32 	%r25, %r6, 2;
	mul.wide.u32 	%rd13, %r2, %r3;
	cvt.u64.u32 	%rd14, %r1;
	add.s64 	%rd15, %rd13, %rd14;
	shl.b64 	%rd16, %rd15, 2;
	add.s64 	%rd25, %rd1, %rd16;
	mul.wide.u32 	%rd3, %r6, 4;
	neg.s32 	%r112, %r84;
	mad.lo.s32 	%r87, %r5, %r84, %r2;
	mad.lo.s32 	%r115, %r3, %r87, %r1;
$L__BB2_13:
	.pragma "nounroll";
	ld.shared.u32 	%r88, [%r113];
	atom.global.add.u32 	%r89, [%rd25], %r88;
	add.s32 	%r113, %r113, %r25;
	add.s64 	%rd25, %rd25, %rd3;
	add.s32 	%r112, %r112, 1;
	setp.ne.s32 	%p16, %r112, 0;
	@%p16 bra 	$L__BB2_13;
$L__BB2_14:
	setp.lt.u32 	%p17, %r23, 3;
	@%p17 bra 	$L__BB2_17;
	mov.u32 	%r91, shared_hist;
	shl.b32 	%r96, %r6, 2;
$L__BB2_16:
	mul.wide.u32 	%rd17, %r115, 4;
	add.s64 	%rd18, %rd1, %rd17;
	shl.b32 	%r90, %r115, 2;
	add.s32 	%r92, %r91, %r90;
	ld.shared.u32 	%r93, [%r92];
	atom.global.add.u32 	%r94, [%rd18], %r93;
	add.s32 	%r95, %r115, %r6;
	mul.wide.u32 	%rd19, %r95, 4;
	add.s64 	%rd20, %rd1, %rd19;
	add.s32 	%r97, %r92, %r96;
	ld.shared.u32 	%r98, [%r97];
	atom.global.add.u32 	%r99, [%rd20], %r98;
	add.s32 	%r100, %r95, %r6;
	mul.wide.u32 	%rd21, %r100, 4;
	add.s64 	%rd22, %rd1, %rd21;
	add.s32 	%r101, %r97, %r96;
	ld.shared.u32 	%r102, [%r101];
	atom.global.add.u32 	%r103, [%rd22], %r102;
	add.s32 	%r104, %r100, %r6;
	mul.wide.u32 	%rd23, %r104, 4;
	add.s64 	%rd24, %rd1, %rd23;
	add.s32 	%r105, %r101, %r96;
	ld.shared.u32 	%r106, [%r105];
	atom.global.add.u32 	%r107, [%rd24], %r106;
	add.s32 	%r115, %r104, %r6;
	setp.lt.s32 	%p18, %r115, %r7;
	@%p18 bra 	$L__BB2_16;
$L__BB2_17:
	ret;

}
	// .globl	_Z39nppiHistogramEven_16u_C1R_kernel_globalPKtiiiPiiii
.visible .entry _Z39nppiHistogramEven_16u_C1R_kernel_globalPKtiiiPiiii(
	.param .u64 .ptr .align 1 _Z39nppiHistogramEven_16u_C1R_kernel_globalPKtiiiPiiii_param_0,
	.param .u32 _Z39nppiHistogramEven_16u_C1R_kernel_globalPKtiiiPiiii_param_1,
	.param .u32 _Z39nppiHistogramEven_16u_C1R_kernel_globalPKtiiiPiiii_param_2,
	.param .u32 _Z39nppiHistogramEven_16u_C1R_kernel_globalPKtiiiPiiii_param_3,
	.param .u64 .ptr .align 1 _Z39nppiHistogramEven_16u_C1R_kernel_globalPKtiiiPiiii_param_4,
	.param .u32 _Z39nppiHistogramEven_16u_C1R_kernel_globalPKtiiiPiiii_param_5,
	.param .u32 _Z39nppiHistogramEven_16u_C1R_kernel_globalPKtiiiPiiii_param_6,
	.param .u32 _Z39nppiHistogramEven_16u_C1R_kernel_globalPKtiiiPiiii_param_7
)
{
	.reg .pred 	%p<7>;
	.reg .b32 	%r<27>;
	.reg .b64 	%rd<11>;

	ld.param.u64 	%rd1, [_Z39nppiHistogramEven_16u_C1R_kernel_globalPKtiiiPiiii_param_0];
	ld.param.u32 	%r4, [_Z39nppiHistogramEven_16u_C1R_kernel_globalPKtiiiPiiii_param_1];
	ld.param.u32 	%r8, [_Z39nppiHistogramEven_16u_C1R_kernel_globalPKtiiiPiiii_param_2];
	ld.param.u32 	%r9, [_Z39nppiHistogramEven_16u_C1R_kernel_globalPKtiiiPiiii_param_3];
	ld.param.u64 	%rd2, [_Z39nppiHistogramEven_16u_C1R_kernel_globalPKtiiiPiiii_param_4];
	ld.param.u32 	%r5, [_Z39nppiHistogramEven_16u_C1R_kernel_globalPKtiiiPiiii_param_5];
	ld.param.u32 	%r6, [_Z39nppiHistogramEven_16u_C1R_kernel_globalPKtiiiPiiii_param_6];
	ld.param.u32 	%r7, [_Z39nppiHistogramEven_16u_C1R_kernel_globalPKtiiiPiiii_param_7];
	mov.u32 	%r11, %ctaid.x;
	mov.u32 	%r12, %ntid.x;
	mov.u32 	%r13, %tid.x;
	mad.lo.s32 	%r1, %r11, %r12, %r13;
	mov.u32 	%r14, %ctaid.y;
	mov.u32 	%r15, %ntid.y;
	mov.u32 	%r16, %tid.y;
	mad.lo.s32 	%r17, %r14, %r15, %r16;
	setp.ge.s32 	%p1, %r1, %r8;
	setp.ge.s32 	%p2, %r17, %r9;
	or.pred  	%p3, %p1, %p2;
	@%p3 bra 	$L__BB3_3;
	cvta.to.global.u64 	%rd3, %rd1;
	mul.lo.s32 	%r18, %r4, %r17;
	cvt.s64.s32 	%rd4, %r18;
	add.s64 	%rd5, %rd3, %rd4;
	mul.wide.s32 	%rd6, %r1, 2;
	add.s64 	%rd7, %rd5, %rd6;
	ld.global.u16 	%r3, [%rd7];
	setp.lt.s32 	%p4, %r3, %r6;
	setp.le.s32 	%p5, %r7, %r3;
	or.pred  	%p6, %p4, %p5;
	@%p6 bra 	$L__BB3_3;
	sub.s32 	%r19, %r7, %r6;
	sub.s32 	%r20, %r3, %r6;
	add.s32 	%r21, %r5, -1;
	mul.lo.s32 	%r22, %r20, %r21;
	div.s32 	%r23, %r22, %r19;
	add.s32 	%r24, %r5, -2;
	min.s32 	%r25, %r23, %r24;
	cvta.to.global.u64 	%rd8, %rd2;
	mul.wide.s32 	%rd9, %r25, 4;
	add.s64 	%rd10, %rd8, %rd9;
	atom.global.add.u32 	%r26, [%rd10], 1;
$L__BB3_3:
	ret;

}
	// .globl	_Z39nppiHistogramEven_16s_C1R_kernel_sharedPKsiiiPiiii
.visible .entry _Z39nppiHistogramEven_16s_C1R_kernel_sharedPKsiiiPiiii(
	.param .u64 .ptr .align 1 _Z39nppiHistogramEven_16s_C1R_kernel_sharedPKsiiiPiiii_param_0,
	.param .u32 _Z39nppiHistogramEven_16s_C1R_kernel_sharedPKsiiiPiiii_param_1,
	.param .u32 _Z39nppiHistogramEven_16s_C1R_kernel_sharedPKsiiiPiiii_param_2,
	.param .u32 _Z39nppiHistogramEven_16s_C1R_kernel_sharedPKsiiiPiiii_param_3,
	.param .u64 .ptr .align 1 _Z39nppiHistogramEven_16s_C1R_kernel_sharedPKsiiiPiiii_param_4,
	.param .u32 _Z39nppiHistogramEven_16s_C1R_kernel_sharedPKsiiiPiiii_param_5,
	.param .u32 _Z39nppiHistogramEven_16s_C1R_kernel_sharedPKsiiiPiiii_param_6,
	.param .u32 _Z39nppiHistogramEven_16s_C1R_kernel_sharedPKsiiiPiiii_param_7
)
{
	.reg .pred 	%p<19>;
	.reg .b32 	%r<116>;
	.reg .b64 	%rd<26>;

	ld.param.u64 	%rd6, [_Z39nppiHistogramEven_16s_C1R_kernel_sharedPKsiiiPiiii_param_0];
	ld.param.u32 	%r35, [_Z39nppiHistogramEven_16s_C1R_kernel_sharedPKsiiiPiiii_param_1];
	ld.param.u32 	%r36, [_Z39nppiHistogramEven_16s_C1R_kernel_sharedPKsiiiPiiii_param_2];
	ld.param.u32 	%r37, [_Z39nppiHistogramEven_16s_C1R_kernel_sharedPKsiiiPiiii_param_3];
	ld.param.u64 	%rd7, [_Z39nppiHistogramEven_16s_C1R_kernel_sharedPKsiiiPiiii_param_4];
	ld.param.u32 	%r38, [_Z39nppiHistogramEven_16s_C1R_kernel_sharedPKsiiiPiiii_param_5];
	ld.param.u32 	%r39, [_Z39nppiHistogramEven_16s_C1R_kernel_sharedPKsiiiPiiii_param_6];
	ld.param.u32 	%r40, [_Z39nppiHistogramEven_16s_C1R_kernel_sharedPKsiiiPiiii_param_7];
	cvta.to.global.u64 	%rd1, %rd7;
	mov.u32 	%r1, %tid.x;
	mov.u32 	%r2, %tid.y;
	mov.u32 	%r3, %ntid.x;
	mad.lo.s32 	%r115, %r2, %r3, %r1;
	mov.u32 	%r5, %ntid.y;
	mul.lo.s32 	%r6, %r3, %r5;
	add.s32 	%r7, %r38, -1;
	setp.ge.s32 	%p1, %r115, %r7;
	@%p1 bra 	$L__BB4_7;
	add.s32 	%r41, %r115, %r6;
	max.u32 	%r42, %r41, %r7;
	setp.lt.u32 	%p2, %r41, %r7;
	selp.u32 	%r43, 1, 0, %p2;
	add.s32 	%r44, %r41, %r43;
	sub.s32 	%r45, %r42, %r44;
	div.u32 	%r46, %r45, %r6;
	add.s32 	%r8, %r46, %r43;
	and.b32  	%r47, %r8, 3;
	setp.eq.s32 	%p3, %r47, 3;
	mov.u32 	%r111, %r115;
	@%p3 bra 	$L__BB4_4;
	add.s32 	%r48, %r8, 1;
	and.b32  	%r49, %r48, 3;
	shl.b32 	%r50, %r115, 2;
	mov.u32 	%r51, shared_hist;
	add.s32 	%r109, %r51, %r50;
	shl.b32 	%r10, %r6, 2;
	neg.s32 	%r108, %r49;
	mad.lo.s32 	%r52, %r5, %r49, %r2;
	mad.lo.s32 	%r111, %r3, %r52, %r1;
$L__BB4_3:
	.pragma "nounroll";
	mov.b32 	%r53, 0;
	st.shared.u32 	[%r109], %r53;
	add.s32 	%r109, %r109, %r10;
	add.s32 	%r108, %r108, 1;
	setp.ne.s32 	%p4, %r108, 0;
	@%p4 bra 	$L__BB4_3;
$L__BB4_4:
	setp.lt.u32 	%p5, %r8, 3;
	@%p5 bra 	$L__BB4_7;
	mov.u32 	%r55, shared_hist;
	shl.b32 	%r58, %r6, 2;
$L__BB4_6:
	shl.b32 	%r54, %r111, 2;
	add.s32 	%r56, %r55, %r54;
	mov.b32 	%r57, 0;
	st.shared.u32 	[%r56], %r57;
	add.s32 	%r59, %r56, %r58;
	st.shared.u32 	[%r59], %r57;
	add.s32 	%r60, %r59, %r58;
	st.shared.u32 	[%r60], %r57;
	add.s32 	%r61, %r60, %r58;
	st.shared.u32 	[%r61], %r57;
	add.s32 	%r111, %r58, %r111;
	setp.lt.s32 	%p6, %r111, %r7;
	@%p6 bra 	$L__BB4_6;
$L__BB4_7:
	bar.sync 	0;
	mov.u32 	%r62, %ctaid.x;
	mad.lo.s32 	%r20, %r62, %r3, %r1;
	mov.u32 	%r63, %ctaid.y;
	mad.lo.s32 	%r64, %r63, %r5, %r2;
	setp.ge.s32 	%p7, %r20, %r36;
	setp.ge.s32 	%p8, %r64, %r37;
	or.pred  	%p9, %p7, %p8;
	@%p9 bra 	$L__BB4_10;
	mul.lo.s32 	%r65, %r35, %r64;
	cvt.s64.s32 	%rd8, %r65;
	cvta.to.global.u64 	%rd9, %rd6;
	add.s64 	%rd10, %rd9, %rd8;
	mul.wide.s32 	%rd11, %r20, 2;
	add.s64 	%rd12, %rd10, %rd11;
	ld.global.s16 	%r22, [%rd12];
	setp.lt.s32 	%p10, %r22, %r39;
	setp.le.s32 	%p11, %r40, %r22;
	or.pred  	%p12, %p10, %p11;
	@%p12 bra 	$L__BB4_10;
	sub.s32 	%r66, %r40, %r39;
	sub.s32 	%r67, %r22, %r39;
	mul.lo.s32 	%r68, %r67, %r7;
	div.s32 	%r69, %r68, %r66;
	add.s32 	%r70, %r38, -2;
	min.s32 	%r71, %r69, %r70;
	shl.b32 	%r72, %r71, 2;
	mov.u32 	%r73, shared_hist;
	add.s32 	%r74, %r73, %r72;
	atom.shared.add.u32 	%r75, [%r74], 1;
$L__BB4_10:
	setp.ge.s32 	%p13, %r115, %r7;
	bar.sync 	0;
	@%p13 bra 	$L__BB4_17;
	add.s32 	%r76, %r115, %r6;
	max.u32 	%r77, %r76, %r7;
	setp.lt.u32 	%p14, %r76, %r7;
	selp.u32 	%r78, 1, 0, %p14;
	add.s32 	%r79, %r76, %r78;
	sub.s32 	%r80, %r77, %r79;
	div.u32 	%r81, %r80, %r6;
	add.s32 	%r23, %r81, %r78;
	and.b32  	%r82, %r23, 3;
	setp.eq.s32 	%p15, %r82, 3;
	@%p15 bra 	$L__BB4_14;
	add.s32 	%r83, %r23, 1;
	and.b32  	%r84, %r83, 3;
	shl.b32 	%r85, %r115, 2;
	mov.u32 	%r86, shared_hist;
	add.s32 	%r113, %r86, %r85;
	shl.b32 	%r25, %r6, 2;
	mul.wide.u32 	%rd13, %r2, %r3;
	cvt.u64.u32 	%rd14, %r1;
	add.s64 	%rd15, %rd13, %rd14;
	shl.b64 	%rd16, %rd15, 2;
	add.s64 	%rd25, %rd1, %rd16;
	mul.wide.u32 	%rd3, %r6, 4;
	neg.s32 	%r112, %r84;
	mad.lo.s32 	%r87, %r5, %r84, %r2;
	mad.lo.s32 	%r115, %r3, %r87, %r1;
$L__BB4_13:
	.pragma "nounroll";
	ld.shared.u32 	%r88, [%r113];
	atom.global.add.u32 	%r89, [%rd25], %r88;
	add.s32 	%r113, %r113, %r25;
	add.s64 	%rd25, %rd25, %rd3;
	add.s32 	%r112, %r112, 1;
	setp.ne.s32 	%p16, %r112, 0;
	@%p16 bra 	$L__BB4_13;
$L__BB4_14:
	setp.lt.u32 	%p17, %r23, 3;
	@%p17 bra 	$L__BB4_17;
	mov.u32 	%r91, shared_hist;
	shl.b32 	%r96, %r6, 2;
$L__BB4_16:
	mul.wide.u32 	%rd17, %r115, 4;
	add.s64 	%rd18, %rd1, %rd17;
	shl.b32 	%r90, %r115, 2;
	add.s32 	%r92, %r91, %r90;
	ld.shared.u32 	%r93, [%r92];
	atom.global.add.u32 	%r94, [%rd18], %r93;
	add.s32 	%r95, %r115, %r6;
	mul.wide.u32 	%rd19, %r95, 4;
	add.s64 	%rd20, %rd1, %rd19;
	add.s32 	%r97, %r92, %r96;
	ld.shared.u32 	%r98, [%r97];
	atom.global.add.u32 	%r99, [%rd20], %r98;
	add.s32 	%r100, %r95, %r6;
	mul.wide.u32 	%rd21, %r100, 4;
	add.s64 	%rd22, %rd1, %rd21;
	add.s32 	%r101, %r97, %r96;
	ld.shared.u32 	%r102, [%r101];
	atom.global.add.u32 	%r103, [%rd22], %r102;
	add.s32 	%r104, %r100, %r6;
	mul.wide.u32 	%rd23, %r104, 4;
	add.s64 	%rd24, %rd1, %rd23;
	add.s32 	%r105, %r101, %r96;
	ld.shared.u32 	%r106, [%r105];
	atom.global.add.u32 	%r107, [%rd24], %r106;
	add.s32 	%r115, %r104, %r6;
	setp.lt.s32 	%p18, %r115, %r7;
	@%p18 bra 	$L__BB4_16;
$L__BB4_17:
	ret;

}
	// .globl	_Z39nppiHistogramEven_16s_C1R_kernel_globalPKsiiiPiiii
.visible .entry _Z39nppiHistogramEven_16s_C1R_kernel_globalPKsiiiPiiii(
	.param .u64 .ptr .align 1 _Z39nppiHistogramEven_16s_C1R_kernel_globalPKsiiiPiiii_param_0,
	.param .u32 _Z39nppiHistogramEven_16s_C1R_kernel_globalPKsiiiPiiii_param_1,
	.param .u32 _Z39nppiHistogramEven_16s_C1R_kernel_globalPKsiiiPiiii_param_2,
	.param .u32 _Z39nppiHistogramEven_16s_C1R_kernel_globalPKsiiiPiiii_param_3,
	.param .u64 .ptr .align 1 _Z39nppiHistogramEven_16s_C1R_kernel_globalPKsiiiPiiii_param_4,
	.param .u32 _Z39nppiHistogramEven_16s_C1R_kernel_globalPKsiiiPiiii_param_5,
	.param .u32 _Z39nppiHistogramEven_16s_C1R_kernel_globalPKsiiiPiiii_param_6,
	.param .u32 _Z39nppiHistogramEven_16s_C1R_kernel_globalPKsiiiPiiii_param_7
)
{
	.reg .pred 	%p<7>;
	.reg .b32 	%r<27>;
	.reg .b64 	%rd<11>;

	ld.param.u64 	%rd1, [_Z39nppiHistogramEven_16s_C1R_kernel_globalPKsiiiPiiii_param_0];
	ld.param.u32 	%r4, [_Z39nppiHistogramEven_16s_C1R_kernel_globalPKsiiiPiiii_param_1];
	ld.param.u32 	%r8, [_Z39nppiHistogramEven_16s_C1R_kernel_globalPKsiiiPiiii_param_2];
	ld.param.u32 	%r9, [_Z39nppiHistogramEven_16s_C1R_kernel_globalPKsiiiPiiii_param_3];
	ld.param.u64 	%rd2, [_Z39nppiHistogramEven_16s_C1R_kernel_globalPKsiiiPiiii_param_4];
	ld.param.u32 	%r5, [_Z39nppiHistogramEven_16s_C1R_kernel_globalPKsiiiPiiii_param_5];
	ld.param.u32 	%r6, [_Z39nppiHistogramEven_16s_C1R_kernel_globalPKsiiiPiiii_param_6];
	ld.param.u32 	%r7, [_Z39nppiHistogramEven_16s_C1R_kernel_globalPKsiiiPiiii_param_7];
	mov.u32 	%r11, %ctaid.x;
	mov.u32 	%r12, %ntid.x;
	mov.u32 	%r13, %tid.x;
	mad.lo.s32 	%r1, %r11, %r12, %r13;
	mov.u32 	%r14, %ctaid.y;
	mov.u32 	%r15, %ntid.y;
	mov.u32 	%r16, %tid.y;
	mad.lo.s32 	%r17, %r14, %r15, %r16;
	setp.ge.s32 	%p1, %r1, %r8;
	setp.ge.s32 	%p2, %r17, %r9;
	or.pred  	%p3, %p1, %p2;
	@%p3 bra 	$L__BB5_3;
	cvta.to.global.u64 	%rd3, %rd1;
	mul.lo.s32 	%r18, %r4, %r17;
	cvt.s64.s32 	%rd4, %r18;
	add.s64 	%rd5, %rd3, %rd4;
	mul.wide.s32 	%rd6, %r1, 2;
	add.s64 	%rd7, %rd5, %rd6;
	ld.global.s16 	%r3, [%rd7];
	setp.lt.s32 	%p4, %r3, %r6;
	setp.le.s32 	%p5, %r7, %r3;
	or.pred  	%p6, %p4, %p5;
	@%p6 bra 	$L__BB5_3;
	sub.s32 	%r19, %r7, %r6;
	sub.s32 	%r20, %r3, %r6;
	add.s32 	%r21, %r5, -1;
	mul.lo.s32 	%r22, %r20, %r21;
	div.s32 	%r23, %r22, %r19;
	add.s32 	%r24, %r5, -2;
	min.s32 	%r25, %r23, %r24;
	cvta.to.global.u64 	%rd8, %rd2;
	mul.wide.s32 	%rd9, %r25, 4;
	add.s64 	%rd10, %rd8, %rd9;
	atom.global.add.u32 	%r26, [%rd10], 1;
$L__BB5_3:
	ret;

}
	// .globl	_Z38nppiHistogramEven_8u_C4R_kernel_sharedPKhiiiPiS1_S1_S1_iiiiiiiiiiii
.visible .entry _Z38nppiHistogramEven_8u_C4R_kernel_sharedPKhiiiPiS1_S1_S1_iiiiiiiiiiii(
	.param .u64 .ptr .align 1 _Z38nppiHistogramEven_8u_C4R_kernel_sharedPKhiiiPiS1_S1_S1_iiiiiiiiiiii_param_0,
	.param .u32 _Z38nppiHistogramEven_8u_C4R_kernel_sharedPKhiiiPiS1_S1_S1_iiiiiiiiiiii_param_1,
	.param .u32 _Z38nppiHistogramEven_8u_C4R_kernel_sharedPKhiiiPiS1_S1_S1_iiiiiiiiiiii_param_2,
	.param .u32 _Z38nppiHistogramEven_8u_C4R_kernel_sharedPKhiiiPiS1_S1_S1_iiiiiiiiiiii_param_3,
	.param .u64 .ptr .align 1 _Z38nppiHistogramEven_8u_C4R_kernel_sharedPKhiiiPiS1_S1_S1_iiiiiiiiiiii_param_4,
	.param .u64 .ptr .align 1 _Z38nppiHistogramEven_8u_C4R_kernel_sharedPKhiiiPiS1_S1_S1_iiiiiiiiiiii_param_5,
	.param .u64 .ptr .align 1 _Z38nppiHistogramEven_8u_C4R_kernel_sharedPKhiiiPiS1_S1_S1_iiiiiiiiiiii_param_6,
	.param .u64 .ptr .align 1 _Z38nppiHistogramEven_8u_C4R_kernel_sharedPKhiiiPiS1_S1_S1_iiiiiiiiiiii_param_7,
	.param .u32 _Z38nppiHistogramEven_8u_C4R_kernel_sharedPKhiiiPiS1_S1_S1_iiiiiiiiiiii_param_8,
	.param .u32 _Z38nppiHistogramEven_8u_C4R_kernel_sharedPKhiiiPiS1_S1_S1_iiiiiiiiiiii_param_9,
	.param .u32 _Z38nppiHistogramEven_8u_C4R_kernel_sharedPKhiiiPiS1_S1_S1_iiiiiiiiiiii_param_10,
	.param .u32 _Z38nppiHistogramEven_8u_C4R_kernel_sharedPKhiiiPiS1_S1_S1_iiiiiiiiiiii_param_11,
	.param .u32 _Z38nppiHistogramEven_8u_C4R_kernel_sharedPKhiiiPiS1_S1_S1_iiiiiiiiiiii_param_12,
	.param .u32 _Z38nppiHistogramEven_8u_C4R_kernel_sharedPKhiiiPiS1_S1_S1_iiiiiiiiiiii_param_13,
	.param .u32 _Z38nppiHistogramEven_8u_C4R_kernel_sharedPKhiiiPiS1_S1_S1_iiiiiiiiiiii_param_14,
	.param .u32 _Z38nppiHistogramEven_8u_C4R_kernel_sharedPKhiiiPiS1_S1_S1_iiiiiiiiiiii_param_15,
	.param .u32 _Z38nppiHistogramEven_8u_C4R_kernel_sharedPKhiiiPiS1_S1_S1_iiiiiiiiiiii_param_16,
	.param .u32 _Z38nppiHistogramEven_8u_C4R_kernel_sharedPKhiiiPiS1_S1_S1_iiiiiiiiiiii_param_17,
	.param .u32 _Z38nppiHistogramEven_8u_C4R_kernel_sharedPKhiiiPiS1_S1_S1_iiiiiiiiiiii_param_18,
	.param .u32 _Z38nppiHistogramEven_8u_C4R_kernel_sharedPKhiiiPiS1_S1_S1_iiiiiiiiiiii_param_19
)
{
	.reg .pred 	%p<46>;
	.reg .b32 	%r<335>;
	.reg .b64 	%rd<84>;

	ld.param.u32 	%r82, [_Z38nppiHistogramEven_8u_C4R_kernel_sharedPKhiiiPiS1_S1_S1_iiiiiiiiiiii_param_3];
	ld.param.u64 	%rd23, [_Z38nppiHistogramEven_8u_C4R_kernel_sharedPKhiiiPiS1_S1_S1_iiiiiiiiiiii_param_4];
	ld.param.u64 	%rd24, [_Z38nppiHistogramEven_8u_C4R_kernel_sharedPKhiiiPiS1_S1_S1_iiiiiiiiiiii_param_5];
	ld.param.u64 	%rd25, [_Z38nppiHistogramEven_8u_C4R_kernel_sharedPKhiiiPiS1_S1_S1_iiiiiiiiiiii_param_6];
	ld.param.u64 	%rd26, [_Z38nppiHistogramEven_8u_C4R_kernel_sharedPKhiiiPiS1_S1_S1_iiiiiiiiiiii_param_7];
	ld.param.u32 	%r83, [_Z38nppiHistogramEven_8u_C4R_kernel_sharedPKhiiiPiS1_S1_S1_iiiiiiiiiiii_param_8];
	ld.param.u32 	%r84, [_Z38nppiHistogramEven_8u_C4R_kernel_sharedPKhiiiPiS1_S1_S1_iiiiiiiiiiii_param_9];
	ld.param.u32 	%r85, [_Z38nppiHistogramEven_8u_C4R_kernel_sharedPKhiiiPiS1_S1_S1_iiiiiiiiiiii_param_10];
	ld.param.u32 	%r86, [_Z38nppiHistogramEven_8u_C4R_kernel_sharedPKhiiiPiS1_S1_S1_iiiiiiiiiiii_param_11];
	ld.param.u32 	%r87, [_Z38nppiHistogramEven_8u_C4R_kernel_sharedPKhiiiPiS1_S1_S1_iiiiiiiiiiii_param_12];
	ld.param.u32 	%r88, [_Z38nppiHistogramEven_8u_C4R_kernel_sharedPKhiiiPiS1_S1_S1_iiiiiiiiiiii_param_13];
	ld.param.u32 	%r89, [_Z38nppiHistogramEven_8u_C4R_kernel_sharedPKhiiiPiS1_S1_S1_iiiiiiiiiiii_param_14];
	ld.param.u32 	%r90, [_Z38nppiHistogramEven_8u_C4R_kernel_sharedPKhiiiPiS1_S1_S1_iiiiiiiiiiii_param_15];
	ld.param.u32 	%r91, [_Z38nppiHistogramEven_8u_C4R_kernel_sharedPKhiiiPiS1_S1_S1_iiiiiiiiiiii_param_16];
	ld.param.u32 	%r92, [_Z38nppiHistogramEven_8u_C4R_kernel_sharedPKhiiiPiS1_S1_S1_iiiiiiiiiiii_param_17];
	ld.param.u32 	%r93, [_Z38nppiHistogramEven_8u_C4R_kernel_sharedPKhiiiPiS1_S1_S1_iiiiiiiiiiii_param_18];
	ld.param.u32 	%r94, [_Z38nppiHistogramEven_8u_C4R_kernel_sharedPKhiiiPiS1_S1_S1_iiiiiiiiiiii_param_19];
	cvta.to.global.u64 	%rd1, %rd23;
	cvta.to.global.u64 	%rd2, %rd24;
	cvta.to.global.u64 	%rd3, %rd25;
	cvta.to.global.u64 	%rd4, %rd26;
	mov.u32 	%r1, %tid.x;
	mov.u32 	%r2, %tid.y;
	mov.u32 	%r3, %ntid.x;
	mul.lo.s32 	%r4, %r2, %r3;
	add.s32 	%r334, %r4, %r1;
	mov.u32 	%r6, %ntid.y;
	mul.lo.s32 	%r7, %r3, %r6;
	add.s32 	%r8, %r84, %r83;
	add.s32 	%r9, %r8, %r85;
	add.s32 	%r95, %r86, %r9;
	add.s32 	%r10, %r95, -4;
	setp.ge.s32 	%p1, %r334, %r10;
	@%p1 bra 	$L__BB6_7;
	add.s32 	%r96, %r334, %r7;
	max.u32 	%r97, %r10, %r96;
	setp.lt.u32 	%p2, %r96, %r10;
	selp.u32 	%r98, 1, 0, %p2;
	add.s32 	%r99, %r96, %r98;
	sub.s32 	%r100, %r97, %r99;
	div.u32 	%r101, %r100, %r7;
	add.s32 	%r11, %r101, %r98;
	and.b32  	%r102, %r11, 3;
	setp.eq.s32 	%p3, %r102, 3;
	mov.u32 	%r318, %r334;
	@%p3 bra 	$L__BB6_4;
	add.s32 	%r103, %r11, 1;
	and.b32  	%r104, %r103, 3;
	shl.b32 	%r105, %r334, 2;
	mov.u32 	%r106, shared_hist;
	add.s32 	%r316, %r106, %r105;
	neg.s32 	%r315, %r104;
	mad.lo.s32 	%r107, %r6, %r104, %r2;
	mad.lo.s32 	%r318, %r3, %r107, %r1;
$L__BB6_3:
	.pragma "nounroll";
	mov.b32 	%r108, 0;
	st.shared.u32 	[%r316], %r108;
	shl.b32 	%r109, %r7, 2;
	add.s32 	%r316, %r316, %r109;
	add.s32 	%r315, %r315, 1;
	setp.ne.s32 	%p4, %r315, 0;
	@%p4 bra 	$L__BB6_3;
$L__BB6_4:
	setp.lt.u32 	%p5, %r11, 3;
	@%p5 bra 	$L__BB6_7;
	mov.u32 	%r111, shared_hist;
	shl.b32 	%r114, %r7, 2;
$L__BB6_6:
	shl.b32 	%r110, %r318, 2;
	add.s32 	%r112, %r111, %r110;
	mov.b32 	%r113, 0;
	st.shared.u32 	[%r112], %r113;
	add.s32 	%r115, %r112, %r114;
	st.shared.u32 	[%r115], %r113;
	add.s32 	%r116, %r115, %r114;
	st.shared.u32 	[%r116], %r113;
	add.s32 	%r117, %r116, %r114;
	st.shared.u32 	[%r117], %r113;
	add.s32 	%r318, %r114, %r318;
	setp.lt.s32 	%p6, %r318, %r10;
	@%p6 bra 	$L__BB6_6;
$L__BB6_7:
	ld.param.u32 	%r314, [_Z38nppiHistogramEven_8u_C4R_kernel_sharedPKhiiiPiS1_S1_S1_iiiiiiiiiiii_param_2];
	bar.sync 	0;
	mov.u32 	%r118, %ctaid.x;
	mad.lo.s32 	%r22, %r118, %r3, %r1;
	mov.u32 	%r119, %ctaid.y;
	mad.lo.s32 	%r120, %r119, %r6, %r2;
	setp.ge.s32 	%p7, %r22, %r314;
	setp.ge.s32 	%p8, %r120, %r82;
	or.pred  	%p9, %p7, %p8;
	@%p9 bra 	$L__BB6_16;
	ld.param.u32 	%r313, [_Z38nppiHistogramEven_8u_C4R_kernel_sharedPKhiiiPiS1_S1_S1_iiiiiiiiiiii_param_1];
	ld.param.u64 	%rd79, [_Z38nppiHistogramEven_8u_C4R_kernel_sharedPKhiiiPiS1_S1_S1_iiiiiiiiiiii_param_0];
	mul.lo.s32 	%r121, %r313, %r120;
	cvt.s64.s32 	%rd27, %r121;
	shl.b32 	%r122, %r22, 2;
	cvt.s64.s32 	%rd28, %r122;
	add.s64 	%rd29, %rd27, %rd28;
	cvta.to.global.u64 	%rd30, %rd79;
	add.s64 	%rd5, %rd30, %rd29;
	ld.global.u8 	%r24, [%rd5];
	setp.lt.s32 	%p10, %r24, %r87;
	setp.le.s32 	%p11, %r91, %r24;
	or.pred  	%p12, %p10, %p11;
	@%p12 bra 	$L__BB6_10;
	sub.s32 	%r123, %r91, %r87;
	sub.s32 	%r124, %r24, %r87;
	add.s32 	%r125, %r83, -1;
	mul.lo.s32 	%r126, %r124, %r125;
	div.s32 	%r127, %r126, %r123;
	add.s32 	%r128, %r83, -2;
	min.s32 	%r129, %r127, %r128;
	shl.b32 	%r130, %r129, 2;
	mov.u32 	%r131, shared_hist;
	add.s32 	%r132, %r131, %r130;
	atom.shared.add.u32 	%r133, [%r132], 1;
$L__BB6_10:
	ld.global.u8 	%r25, [%rd5+1];
	setp.lt.s32 	%p13, %r25, %r88;
	setp.le.s32 	%p14, %r92, %r25;
	or.pred  	%p15, %p13, %p14;
	@%p15 bra 	$L__BB6_12;
	sub.s32 	%r134, %r92, %r88;
	sub.s32 	%r135, %r25, %r88;
	add.s32 	%r136, %r84, -1;
	mul.lo.s32 	%r137, %r135, %r136;
	div.s32 	%r138, %r137, %r134;
	add.s32 	%r139, %r84, -2;
	min.s32 	%r140, %r138, %r139;
	add.s32 	%r141, %r83, %r140;
	shl.b32 	%r142, %r141, 2;
	mov.u32 	%r143, shared_hist;
	add.s32 	%r144, %r143, %r142;
	atom.shared.add.u32 	%r145, [%r144+-4], 1;
$L__BB6_12:
	ld.global.u8 	%r26, [%rd5+2];
	setp.lt.s32 	%p16, %r26, %r89;
	setp.le.s32 	%p17, %r93, %r26;
	or.pred  	%p18, %p16, %p17;
	@%p18 bra 	$L__BB6_14;
	sub.s32 	%r146, %r93, %r89;
	sub.s32 	%r147, %r26, %r89;
	add.s32 	%r148, %r85, -1;
	mul.lo.s32 	%r149, %r147, %r148;
	div.s32 	%r150, %r149, %r146;
	add.s32 	%r151, %r85, -2;
	min.s32 	%r152, %r150, %r151;
	add.s32 	%r153, %r8, %r152;
	shl.b32 	%r154, %r153, 2;
	mov.u32 	%r155, shared_hist;
	add.s32 	%r156, %r155, %r154;
	atom.shared.add.u32 	%r157, [%r156+-8], 1;
$L__BB6_14:
	ld.global.u8 	%r27, [%rd5+3];
	setp.lt.s32 	%p19, %r27, %r90;
	setp.le.s32 	%p20, %r94, %r27;
	or.pred  	%p21, %p19, %p20;
	@%p21 bra 	$L__BB6_16;
	sub.s32 	%r158, %r94, %r90;
	sub.s32 	%r159, %r27, %r90;
	add.s32 	%r160, %r86, -1;
	mul.lo.s32 	%r161, %r159, %r160;
	div.s32 	%r162, %r161, %r158;
	add.s32 	%r163, %r86, -2;
	min.s32 	%r164, %r162, %r163;
	add.s32 	%r165, %r9, %r164;
	shl.b32 	%r166, %r165, 2;
	mov.u32 	%r167, shared_hist;
	add.s32 	%r168, %r167, %r166;
	atom.shared.add.u32 	%r169, [%r168+-12], 1;
$L__BB6_16:
	bar.sync 	0;
	add.s32 	%r28, %r83, -1;
	setp.ge.s32 	%p22, %r334, %r28;
	@%p22 bra 	$L__BB6_21;
	add.s32 	%r170, %r334, %r7;
	max.u32 	%r171, %r170, %r28;
	setp.lt.u32 	%p23, %r170, %r28;
	selp.u32 	%r172, 1, 0, %p23;
	add.s32 	%r173, %r170, %r172;
	sub.s32 	%r174, %r171, %r173;
	div.u32 	%r175, %r174, %r7;
	add.s32 	%r29, %r175, %r172;
	and.b32  	%r176, %r29, 3;
	setp.eq.s32 	%p24, %r176, 3;
	mov.u32 	%r325, %r334;
	@%p24 bra 	$L__BB6_20;
	add.s32 	%r177, %r29, 1;
	and.b32  	%r178, %r177, 3;
	shl.b32 	%r179, %r334, 2;
	mov.u32 	%r180, shared_hist;
	add.s32 	%r320, %r180, %r179;
	shl.b32 	%r31, %r7, 2;
	mul.wide.u32 	%rd31, %r2, %r3;
	cvt.u64.u32 	%rd32, %r1;
	add.s64 	%rd33, %rd31, %rd32;
	shl.b64 	%rd34, %rd33, 2;
	add.s64 	%rd80, %rd1, %rd34;
	mul.wide.u32 	%rd7, %r7, 4;
	neg.s32 	%r319, %r178;
	mad.lo.s32 	%r181, %r6, %r178, %r2;
	mad.lo.s32 	%r325, %r3, %r181, %r1;
$L__BB6_19:
	.pragma "nounroll";
	ld.shared.u32 	%r182, [%r320];
	atom.global.add.u32 	%r183, [%rd80], %r182;
	add.s32 	%r320, %r320, %r31;
	add.s64 	%rd80, %rd80, %rd7;
	add.s32 	%r319, %r319, 1;
	setp.ne.s32 	%p25, %r319, 0;
	@%p25 bra 	$L__BB6_19;
$L__BB6_20:
	setp.lt.u32 	%p26, %r29, 3;
	@%p26 bra 	$L__BB6_21;
	bra.uni 	$L__BB6_38;
$L__BB6_21:
	add.s32 	%r39, %r84, -1;
	setp.ge.s32 	%p28, %r334, %r39;
	@%p28 bra 	$L__BB6_26;
	add.s32 	%r202, %r334, %r7;
	max.u32 	%r203, %r202, %r39;
	setp.lt.u32 	%p29, %r202, %r39;
	selp.u32 	%r204, 1, 0, %p29;
	add.s32 	%r205, %r202, %r204;
	sub.s32 	%r206, %r203, %r205;
	div.u32 	%r207, %r206, %r7;
	add.s32 	%r40, %r207, %r204;
	and.b32  	%r208, %r40, 3;
	setp.eq.s32 	%p30, %r208, 3;
	mov.u32 	%r329, %r334;
	@%p30 bra 	$L__BB6_25;
	add.s32 	%r209, %r40, 1;
	and.b32  	%r210, %r209, 3;
	add.s32 	%r211, %r1, %r83;
	add.s32 	%r212, %r211, %r4;
	shl.b32 	%r213, %r212, 2;
	mov.u32 	%r214, shared_hist;
	add.s32 	%r215, %r213, %r214;
	add.s32 	%r323, %r215, -4;
	shl.b32 	%r42, %r7, 2;
	mul.wide.u32 	%rd43, %r2, %r3;
	cvt.u64.u32 	%rd44, %r1;
	add.s64 	%rd45, %rd43, %rd44;
	shl.b64 	%rd46, %rd45, 2;
	add.s64 	%rd81, %rd2, %rd46;
	mul.wide.u32 	%rd11, %r7, 4;
	neg.s32 	%r322, %r210;
	mad.lo.s32 	%r216, %r6, %r210, %r2;
	mad.lo.s32 	%r329, %r3, %r216, %r1;
$L__BB6_24:
	.pragma "nounroll";
	ld.shared.u32 	%r217, [%r323];
	atom.global.add.u32 	%r218, [%rd81], %r217;
	add.s32 	%r323, %r323, %r42;
	add.s64 	%rd81, %rd81, %rd11;
	add.s32 	%r322, %r322, 1;
	setp.ne.s32 	%p31, %r322, 0;
	@%p31 bra 	$L__BB6_24;
$L__BB6_25:
	setp.lt.u32 	%p32, %r40, 3;
	@%p32 bra 	$L__BB6_26;
	bra.uni 	$L__BB6_39;
$L__BB6_26:
	add.s32 	%r52, %r85, -1;
	setp.ge.s32 	%p34, %r334, %r52;
	@%p34 bra 	$L__BB6_31;
	add.s32 	%r238, %r334, %r7;
	max.u32 	%r239, %r238, %r52;
	setp.lt.u32 	%p35, %r238, %r52;
	selp.u32 	%r240, 1, 0, %p35;
	add.s32 	%r241, %r238, %r240;
	sub.s32 	%r242, %r239, %r241;
	div.u32 	%r243, %r242, %r7;
	add.s32 	%r53, %r243, %r240;
	and.b32  	%r244, %r53, 3;
	setp.eq.s32 	%p36, %r244, 3;
	mov.u32 	%r333, %r334;
	@%p36 bra 	$L__BB6_30;
	add.s32 	%r245, %r53, 1;
	and.b32  	%r246, %r245, 3;
	add.s32 	%r247, %r1, %r84;
	add.s32 	%r248, %r247, %r83;
	add.s32 	%r249, %r248, %r4;
	shl.b32 	%r250, %r249, 2;
	mov.u32 	%r251, shared_hist;
	add.s32 	%r252, %r250, %r251;
	add.s32 	%r327, %r252, -8;
	shl.b32 	%r55, %r7, 2;
	mul.wide.u32 	%rd55, %r2, %r3;
	cvt.u64.u32 	%rd56, %r1;
	add.s64 	%rd57, %rd55, %rd56;
	shl.b64 	%rd58, %rd57, 2;
	add.s64 	%rd82, %rd3, %rd58;
	mul.wide.u32 	%rd15, %r7, 4;
	neg.s32 	%r326, %r246;
	mad.lo.s32 	%r253, %r6, %r246, %r2;
	mad.lo.s32 	%r333, %r3, %r253, %r1;
$L__BB6_29:
	.pragma "nounroll";
	ld.shared.u32 	%r254, [%r327];
	atom.global.add.u32 	%r255, [%rd82], %r254;
	add.s32 	%r327, %r327, %r55;
	add.s64 	%rd82, %rd82, %rd15;
	add.s32 	%r326, %r326, 1;
	setp.ne.s32 	%p37, %r326, 0;
	@%p37 bra 	$L__BB6_29;
$L__BB6_30:
	setp.lt.u32 	%p38, %r53, 3;
	@%p38 bra 	$L__BB6_31;
	bra.uni 	$L__BB6_40;
$L__BB6_31:
	add.s32 	%r65, %r86, -1;
	setp.ge.s32 	%p40, %r334, %r65;
	@%p40 bra 	$L__BB6_37;
	add.s32 	%r275, %r334, %r7;
	max.u32 	%r276, %r275, %r65;
	setp.lt.u32 	%p41, %r275, %r65;
	selp.u32 	%r277, 1, 0, %p41;
	add.s32 	%r278, %r275, %r277;
	sub.s32 	%r279, %r276, %r278;
	div.u32 	%r280, %r279, %r7;
	add.s32 	%r66, %r280, %r277;
	and.b32  	%r281, %r66, 3;
	setp.eq.s32 	%p42, %r281, 3;
	@%p42 bra 	$L__BB6_35;
	add.s32 	%r282, %r66, 1;
	and.b32  	%r283, %r282, 3;
	add.s32 	%r284, %r1, %r85;
	add.s32 	%r285, %r284, %r84;
	add.s32 	%r286, %r285, %r83;
	add.s32 	%r287, %r286, %r4;
	shl.b32 	%r288, %r287, 2;
	mov.u32 	%r289, shared_hist;
	add.s32 	%r290, %r288, %r289;
	add.s32 	%r331, %r290, -12;
	shl.b32 	%r68, %r7, 2;
	mul.wide.u32 	%rd67, %r2, %r3;
	cvt.u64.u32 	%rd68, %r1;
	add.s64 	%rd69, %rd67, %rd68;
	shl.b64 	%rd70, %rd69, 2;
	add.s64 	%rd83, %rd4, %rd70;
	mul.wide.u32 	%rd19, %r7, 4;
	neg.s32 	%r330, %r283;
	mad.lo.s32 	%r291, %r6, %r283, %r2;
	mad.lo.s32 	%r334, %r3, %r291, %r1;
$L__BB6_34:
	.pragma "nounroll";
	ld.shared.u32 	%r292, [%r331];
	atom.global.add.u32 	%r293, [%rd83], %r292;
	add.s32 	%r331, %r331, %r68;
	add.s64 	%rd83, %rd83, %rd19;
	add.s32 	%r330, %r330, 1;
	setp.ne.s32 	%p43, %r330, 0;
	@%p43 bra 	$L__BB6_34;
$L__BB6_35:
	setp.lt.u32 	%p44, %r66, 3;
	@%p44 bra 	$L__BB6_37;
$L__BB6_36:
	mul.wide.u32 	%rd71, %r334, 4;
	add.s64 	%rd72, %rd4, %rd71;
	add.s32 	%r294, %r9, %r334;
	shl.b32 	%r295, %r294, 2;
	mov.u32 	%r296, shared_hist;
	add.s32 	%r297, %r296, %r295;
	ld.shared.u32 	%r298, [%r297+-12];
	atom.global.add.u32 	%r299, [%rd72], %r298;
	add.s32 	%r300, %r334, %r7;
	mul.wide.u32 	%rd73, %r300, 4;
	add.s64 	%rd74, %rd4, %rd73;
	shl.b32 	%r301, %r7, 2;
	add.s32 	%r302, %r297, %r301;
	ld.shared.u32 	%r303, [%r302+-12];
	atom.global.add.u32 	%r304, [%rd74], %r303;
	add.s32 	%r305, %r300, %r7;
	mul.wide.u32 	%rd75, %r305, 4;
	add.s64 	%rd76, %rd4, %rd75;
	add.s32 	%r306, %r302, %r301;
	ld.shared.u32 	%r307, [%r306+-12];
	atom.global.add.u32 	%r308, [%rd76], %r307;
	add.s32 	%r309, %r305, %r7;
	mul.wide.u32 	%rd77, %r309, 4;
	add.s64 	%rd78, %rd4, %rd77;
	add.s32 	%r310, %r306, %r301;
	ld.shared.u32 	%r311, [%r310+-12];
	atom.global.add.u32 	%r312, [%rd78], %r311;
	add.s32 	%r334, %r309, %r7;
	setp.lt.s32 	%p45, %r334, %r65;
	@%p45 bra 	$L__BB6_36;
$L__BB6_37:
	ret;
$L__BB6_38:
	mul.wide.u32 	%rd35, %r325, 4;
	add.s64 	%rd36, %rd1, %rd35;
	shl.b32 	%r184, %r325, 2;
	mov.u32 	%r185, shared_hist;
	add.s32 	%r186, %r185, %r184;
	ld.shared.u32 	%r187, [%r186];
	atom.global.add.u32 	%r188, [%rd36], %r187;
	add.s32 	%r189, %r325, %r7;
	mul.wide.u32 	%rd37, %r189, 4;
	add.s64 	%rd38, %rd1, %rd37;
	shl.b32 	%r190, %r7, 2;
	add.s32 	%r191, %r186, %r190;
	ld.shared.u32 	%r192, [%r191];
	atom.global.add.u32 	%r193, [%rd38], %r192;
	add.s32 	%r194, %r189, %r7;
	mul.wide.u32 	%rd39, %r194, 4;
	add.s64 	%rd40, %rd1, %rd39;
	add.s32 	%r195, %r191, %r190;
	ld.shared.u32 	%r196, [%r195];
	atom.global.add.u32 	%r197, [%rd40], %r196;
	add.s32 	%r198, %r194, %r7;
	mul.wide.u32 	%rd41, %r198, 4;
	add.s64 	%rd42, %rd1, %rd41;
	add.s32 	%r199, %r195, %r190;
	ld.shared.u32 	%r200, [%r199];
	atom.global.add.u32 	%r201, [%rd42], %r200;
	add.s32 	%r325, %r198, %r7;
	setp.lt.s32 	%p27, %r325, %r28;
	@%p27 bra 	$L__BB6_38;
	bra.uni 	$L__BB6_21;
$L__BB6_39:
	mul.wide.u32 	%rd47, %r329, 4;
	add.s64 	%rd48, %rd2, %rd47;
	add.s32 	%r219, %r329, %r83;
	shl.b32 	%r220, %r219, 2;
	mov.u32 	%r221, shared_hist;
	add.s32 	%r222, %r221, %r220;
	ld.shared.u32 	%r223, [%r222+-4];
	atom.global.add.u32 	%r224, [%rd48], %r223;
	add.s32 	%r225, %r329, %r7;
	mul.wide.u32 	%rd49, %r225, 4;
	add.s64 	%rd50, %rd2, %rd49;
	shl.b32 	%r226, %r7, 2;
	add.s32 	%r227, %r222, %r226;
	ld.shared.u32 	%r228, [%r227+-4];
	atom.global.add.u32 	%r229, [%rd50], %r228;
	add.s32 	%r230, %r225, %r7;
	mul.wide.u32 	%rd51, %r230, 4;
	add.s64 	%rd52, %rd2, %rd51;
	add.s32 	%r231, %r227, %r226;
	ld.shared.u32 	%r232, [%r231+-4];
	atom.global.add.u32 	%r233, [%rd52], %r232;
	add.s32 	%r234, %r230, %r7;
	mul.wide.u32 	%rd53, %r234, 4;
	add.s64 	%rd54, %rd2, %rd53;
	add.s32 	%r235, %r231, %r226;
	ld.shared.u32 	%r236, [%r235+-4];
	atom.global.add.u32 	%r237, [%rd54], %r236;
	add.s32 	%r329, %r234, %r7;
	setp.lt.s32 	%p33, %r329, %r39;
	@%p33 bra 	$L__BB6_39;
	bra.uni 	$L__BB6_26;
$L__BB6_40:
	mul.wide.u32 	%rd59, %r333, 4;
	add.s64 	%rd60, %rd3, %rd59;
	add.s32 	%r256, %r8, %r333;
	shl.b32 	%r257, %r256, 2;
	mov.u32 	%r258, shared_hist;
	add.s32 	%r259, %r258, %r257;
	ld.shared.u32 	%r260, [%r259+-8];
	atom.global.add.u32 	%r261, [%rd60], %r260;
	add.s32 	%r262, %r333, %r7;
	mul.wide.u32 	%rd61, %r262, 4;
	add.s64 	%rd62, %rd3, %rd61;
	shl.b32 	%r263, %r7, 2;
	add.s32 	%r264, %r259, %r263;
	ld.shared.u32 	%r265, [%r264+-8];
	atom.global.add.u32 	%r266, [%rd62], %r265;
	add.s32 	%r267, %r262, %r7;
	mul.wide.u32 	%rd63, %r267, 4;
	add.s64 	%rd64, %rd3, %rd63;
	add.s32 	%r268, %r264, %r263;
	ld.shared.u32 	%r269, [%r268+-8];
	atom.global.add.u32 	%r270, [%rd64], %r269;
	add.s32 	%r271, %r267, %r7;
	mul.wide.u32 	%rd65, %r271, 4;
	add.s64 	%rd66, %rd3, %rd65;
	add.s32 	%r272, %r268, %r263;
	ld.shared.u32 	%r273, [%r272+-8];
	atom.global.add.u32 	%r274, [%rd66], %r273;
	add.s32 	%r333, %r271, %r7;
	setp.lt.s32 	%p39, %r333, %r52;
	@%p39 bra 	$L__BB6_40;
	bra.uni 	$L__BB6_31;

}
	// .globl	_Z38nppiHistogramEven_8u_C4R_kernel_globalPKhiiiPiS1_S1_S1_iiiiiiiiiiii
.visible .entry _Z38nppiHistogramEven_8u_C4R_kernel_globalPKhiiiPiS1_S1_S1_iiiiiiiiiiii(
	.param .u64 .ptr .align 1 _Z38nppiHistogramEven_8u_C4R_kernel_globalPKhiiiPiS1_S1_S1_iiiiiiiiiiii_param_0,
	.param .u32 _Z38nppiHistogramEven_8u_C4R_kernel_globalPKhiiiPiS1_S1_S1_iiiiiiiiiiii_param_1,
	.param .u32 _Z38nppiHistogramEven_8u_C4R_kernel_globalPKhiiiPiS1_S1_S1_iiiiiiiiiiii_param_2,
	.param .u32 _Z38nppiHistogramEven_8u_C4R_kernel_globalPKhiiiPiS1_S1_S1_iiiiiiiiiiii_param_3,
	.param .u64 .ptr .align 1 _Z38nppiHistogramEven_8u_C4R_kernel_globalPKhiiiPiS1_S1_S1_iiiiiiiiiiii_param_4,
	.param .u64 .ptr .align 1 _Z38nppiHistogramEven_8u_C4R_kernel_globalPKhiiiPiS1_S1_S1_iiiiiiiiiiii_param_5,
	.param .u64 .ptr .align 1 _Z38nppiHistogramEven_8u_C4R_kernel_globalPKhiiiPiS1_S1_S1_iiiiiiiiiiii_param_6,
	.param .u64 .ptr .align 1 _Z38nppiHistogramEven_8u_C4R_kernel_globalPKhiiiPiS1_S1_S1_iiiiiiiiiiii_param_7,
	.param .u32 _Z38nppiHistogramEven_8u_C4R_kernel_globalPKhiiiPiS1_S1_S1_iiiiiiiiiiii_param_8,
	.param .u32 _Z38nppiHistogramEven_8u_C4R_kernel_globalPKhiiiPiS1_S1_S1_iiiiiiiiiiii_param_9,
	.param .u32 _Z38nppiHistogramEven_8u_C4R_kernel_globalPKhiiiPiS1_S1_S1_iiiiiiiiiiii_param_10,
	.param .u32 _Z38nppiHistogramEven_8u_C4R_kernel_globalPKhiiiPiS1_S1_S1_iiiiiiiiiiii_param_11,
	.param .u32 _Z38nppiHistogramEven_8u_C4R_kernel_globalPKhiiiPiS1_S1_S1_iiiiiiiiiiii_param_12,
	.param .u32 _Z38nppiHistogramEven_8u_C4R_kernel_globalPKhiiiPiS1_S1_S1_iiiiiiiiiiii_param_13,
	.param .u32 _Z38nppiHistogramEven_8u_C4R_kernel_globalPKhiiiPiS1_S1_S1_iiiiiiiiiiii_param_14,
	.param .u32 _Z38nppiHistogramEven_8u_C4R_kernel_globalPKhiiiPiS1_S1_S1_iiiiiiiiiiii_param_15,
	.param .u32 _Z38nppiHistogramEven_8u_C4R_kernel_globalPKhiiiPiS1_S1_S1_iiiiiiiiiiii_param_16,
	.param .u32 _Z38nppiHistogramEven_8u_C4R_kernel_globalPKhiiiPiS1_S1_S1_iiiiiiiiiiii_param_17,
	.param .u32 _Z38nppiHistogramEven_8u_C4R_kernel_globalPKhiiiPiS1_S1_S1_iiiiiiiiiiii_param_18,
	.param .u32 _Z38nppiHistogramEven_8u_C4R_kernel_globalPKhiiiPiS1_S1_S1_iiiiiiiiiiii_param_19
)
{
	.reg .pred 	%p<16>;
	.reg .b32 	%r<64>;
	.reg .b64 	%rd<23>;

	ld.param.u64 	%rd2, [_Z38nppiHistogramEven_8u_C4R_kernel_globalPKhiiiPiS1_S1_S1_iiiiiiiiiiii_param_0];
	ld.param.u32 	%r7, [_Z38nppiHistogramEven_8u_C4R_kernel_globalPKhiiiPiS1_S1_S1_iiiiiiiiiiii_param_1];
	ld.param.u32 	%r20, [_Z38nppiHistogramEven_8u_C4R_kernel_globalPKhiiiPiS1_S1_S1_iiiiiiiiiiii_param_2];
	ld.param.u32 	%r21, [_Z38nppiHistogramEven_8u_C4R_kernel_globalPKhiiiPiS1_S1_S1_iiiiiiiiiiii_param_3];
	ld.param.u64 	%rd3, [_Z38nppiHistogramEven_8u_C4R_kernel_globalPKhiiiPiS1_S1_S1_iiiiiiiiiiii_param_4];
	ld.param.u64 	%rd4, [_Z38nppiHistogramEven_8u_C4R_kernel_globalPKhiiiPiS1_S1_S1_iiiiiiiiiiii_param_5];
	ld.param.u64 	%rd5, [_Z38nppiHistogramEven_8u_C4R_kernel_globalPKhiiiPiS1_S1_S1_iiiiiiiiiiii_param_6];
	ld.param.u64 	%rd6, [_Z38nppiHistogramEven_8u_C4R_kernel_globalPKhiiiPiS1_S1_S1_iiiiiiiiiiii_param_7];
	ld.param.u32 	%r8, [_Z38nppiHistogramEven_8u_C4R_kernel_globalPKhiiiPiS1_S1_S1_iiiiiiiiiiii_param_8];
	ld.param.u32 	%r9, [_Z38nppiHistogramEven_8u_C4R_kernel_globalPKhiiiPiS1_S1_S1_iiiiiiiiiiii_param_9];
	ld.param.u32 	%r10, [_Z38nppiHistogramEven_8u_C4R_kernel_globalPKhiiiPiS1_S1_S1_iiiiiiiiiiii_param_10];
	ld.param.u32 	%r11, [_Z38nppiHistogramEven_8u_C4R_kernel_globalPKhiiiPiS1_S1_S1_iiiiiiiiiiii_param_11];
	ld.param.u32 	%r12, [_Z38nppiHistogramEven_8u_C4R_kernel_globalPKhiiiPiS1_S1_S1_iiiiiiiiiiii_param_12];
	ld.param.u32 	%r13, [_Z38nppiHistogramEven_8u_C4R_kernel_globalPKhiiiPiS1_S1_S1_iiiiiiiiiiii_param_13];
	ld.param.u32 	%r14, [_Z38nppiHistogramEven_8u_C4R_kernel_globalPKhiiiPiS1_S1_S1_iiiiiiiiiiii_param_14];
	ld.param.u32 	%r15, [_Z38nppiHistogramEven_8u_C4R_kernel_globalPKhiiiPiS1_S1_S1_iiiiiiiiiiii_param_15];
	ld.param.u32 	%r16, [_Z38nppiHistogramEven_8u_C4R_kernel_globalPKhiiiPiS1_S1_S1_iiiiiiiiiiii_param_16];
	ld.param.u32 	%r17, [_Z38nppiHistogramEven_8u_C4R_kernel_globalPKhiiiPiS1_S1_S1_iiiiiiiiiiii_param_17];
	ld.param.u32 	%r18, [_Z38nppiHistogramEven_8u_C4R_kernel_globalPKhiiiPiS1_S1_S1_iiiiiiiiiiii_param_18];
	ld.param.u32 	%r19, [_Z38nppiHistogramEven_8u_C4R_kernel_globalPKhiiiPiS1_S1_S1_iiiiiiiiiiii_param_19];
	mov.u32 	%r23, %ctaid.x;
	mov.u32 	%r24, %ntid.x;
	mov.u32 	%r25, %tid.x;
	mad.lo.s32 	%r1, %r23, %r24, %r25;
	mov.u32 	%r26, %ctaid.y;
	mov.u32 	%r27, %ntid.y;
	mov.u32 	%r28, %tid.y;
	mad.lo.s32 	%r29, %r26, %r27, %r28;
	setp.ge.s32 	%p1, %r1, %r20;
	setp.ge.s32 	%p2, %r29, %r21;
	or.pred  	%p3, %p1, %p2;
	@%p3 bra 	$L__BB7_9;
	cvta.to.global.u64 	%rd7, %rd2;
	mul.lo.s32 	%r30, %r7, %r29;
	cvt.s64.s32 	%rd8, %r30;
	shl.b32 	%r31, %r1, 2;
	cvt.s64.s32 	%rd9, %r31;
	add.s64 	%rd10, %rd8, %rd9;
	add.s64 	%rd1, %rd7, %rd10;
	ld.global.u8 	%r3, [%rd1];
	setp.lt.s32 	%p4, %r3, %r12;
	setp.le.s32 	%p5, %r16, %r3;
	or.pred  	%p6, %p4, %p5;
	@%p6 bra 	$L__BB7_3;
	sub.s32 	%r32, %r16, %r12;
	sub.s32 	%r33, %r3, %r12;
	add.s32 	%r34, %r8, -1;
	mul.lo.s32 	%r35, %r33, %r34;
	div.s32 	%r36, %r35, %r32;
	add.s32 	%r37, %r8, -2;
	min.s32 	%r38, %r36, %r37;
	cvta.to.global.u64 	%rd11, %rd3;
	mul.wide.s32 	%rd12, %r38, 4;
	add.s64 	%rd13, %rd11, %rd12;
	atom.global.add.u32 	%r39, [%rd13], 1;
$L__BB7_3:
	ld.global.u8 	%r4, [%rd1+1];
	setp.lt.s32 	%p7, %r4, %r13;
	setp.le.s32 	%p8, %r17, %r4;
	or.pred  	%p9, %p7, %p8;
	@%p9 bra 	$L__BB7_5;
	sub.s32 	%r40, %r17, %r13;
	sub.s32 	%r41, %r4, %r13;
	add.s32 	%r42, %r9, -1;
	mul.lo.s32 	%r43, %r41, %r42;
	div.s32 	%r44, %r43, %r40;
	add.s32 	%r45, %r9, -2;
	min.s32 	%r46, %r44, %r45;
	cvta.to.global.u64 	%rd14, %rd4;
	mul.wide.s32 	%rd15, %r46, 4;
	add.s64 	%rd16, %rd14, %rd15;
	atom.global.add.u32 	%r47, [%rd16], 1;
$L__BB7_5:
	ld.global.u8 	%r5, [%rd1+2];
	setp.lt.s32 	%p10, %r5, %r14;
	setp.le.s32 	%p11, %r18, %r5;
	or.pred  	%p12, %p10, %p11;
	@%p12 bra 	$L__BB7_7;
	sub.s32 	%r48, %r18, %r14;
	sub.s32 	%r49, %r5, %r14;
	add.s32 	%r50, %r10, -1;
	mul.lo.s32 	%r51, %r49, %r50;
	div.s32 	%r52, %r51, %r48;
	add.s32 	%r53, %r10, -2;
	min.s32 	%r54, %r52, %r53;
	cvta.to.global.u64 	%rd17, %rd5;
	mul.wide.s32 	%rd18, %r54, 4;
	add.s64 	%rd19, %rd17, %rd18;
	atom.global.add.u32 	%r55, [%rd19], 1;
$L__BB7_7:
	ld.global.u8 	%r6, [%rd1+3];
	setp.lt.s32 	%p13, %r6, %r15;
	setp.le.s32 	%p14, %r19, %r6;
	or.pred  	%p15, %p13, %p14;
	@%p15 bra 	$L__BB7_9;
	sub.s32 	%r56, %r19, %r15;
	sub.s32 	%r57, %r6, %r15;
	add.s32 	%r58, %r11, -1;
	mul.lo.s32 	%r59, %r57, %r58;
	div.s32 	%r60, %r59, %r56;
	add.s32 	%r61, %r11, -2;
	min.s32 	%r62, %r60, %r61;
	cvta.to.global.u64 	%rd20, %rd6;
	mul.wide.s32 	%rd21, %r62, 4;
	add.s64 	%rd22, %rd20, %rd21;
	atom.global.add.u32 	%r63, [%rd22], 1;
$L__BB7_9:
	ret;

}


// ===== COMPILED SASS (sm_100) =====

	.target	sm_100

	.elftype	@"ET_EXEC"


//--------------------- .note.nv.tkinfo           --------------------------
	.section	.note.nv.tkinfo,"",@"SHT_NOTE"
	.sectionflags	@"SHF_NOTE_NV_TKINFO"
	.tkinfo
        /*0018*/ 	.word	0x00000002
        /*0030*/ 	.string	""
        /*0030*/ 	.string	"ptxas"
        /*0030*/ 	.string	"Cuda compilation tools, release 13.0, V13.0.88"
        /*0030*/ 	.string	"Build cuda_13.0.r13.0/compiler.36424714_0"
        /*0030*/ 	.string	"-arch sm_100 -m 64 "



//--------------------- .note.nv.cuinfo           --------------------------
	.section	.note.nv.cuinfo,"",@"SHT_NOTE"
	.sectionflags	@"SHF_NOTE_NV_CUINFO"
        /*0018*/ 	.short	0x0002
        /*001a*/ 	.short	0x0064
        /*001c*/ 	.short	0x0082
	.zero		2


//--------------------- .nv.info                  --------------------------
	.section	.nv.info,"",@"SHT_CUDA_INFO"
	.align	4


	//----- nvinfo : EIATTR_REGCOUNT
	.align		4
        /*0000*/ 	.byte	0x04, 0x2f
        /*0002*/ 	.short	(.L_1 - .L_0)
	.align		4
.L_0:
        /*0004*/ 	.word	index@(_Z38nppiHistogramEven_8u_C1R_kernel_sharedPKhiiiPiiii)
        /*0008*/ 	.word	0x0000001a


	//----- nvinfo : EIATTR_FRAME_SIZE
	.align		4
.L_1:
        /*000c*/ 	.byte	0x04, 0x11
        /*000e*/ 	.short	(.L_3 - .L_2)
	.align		4
.L_2:
        /*0010*/ 	.word	index@(_Z38nppiHistogramEven_8u_C1R_kernel_sharedPKhiiiPiiii)
        /*0014*/ 	.word	0x00000000


	//----- nvinfo : EIATTR_REGCOUNT
	.align		4
.L_3:
        /*0018*/ 	.byte	0x04, 0x2f
        /*001a*/ 	.short	(.L_5 - .L_4)
	.align		4
.L_4:
        /*001c*/ 	.word	index@(_Z38nppiHistogramEven_8u_C1R_kernel_globalPKhiiiPiiii)
        /*0020*/ 	.word	0x0000000e


	//----- nvinfo : EIATTR_FRAME_SIZE
	.align		4
.L_5:
        /*0024*/ 	.byte	0x04, 0x11
        /*0026*/ 	.short	(.L_7 - .L_6)
	.align		4
.L_6:
        /*0028*/ 	.word	index@(_Z38nppiHistogramEven_8u_C1R_kernel_globalPKhiiiPiiii)
        /*002c*/ 	.word	0x00000000


	//----- nvinfo : EIATTR_REGCOUNT
	.align		4
.L_7:
        /*0030*/ 	.byte	0x04, 0x2f
        /*0032*/ 	.short	(.L_9 - .L_8)
	.align		4
.L_8:
        /*0034*/ 	.word	index@(_Z39nppiHistogramEven_16u_C1R_kernel_sharedPKtiiiPiiii)
        /*0038*/ 	.word	0x0000001a


	//----- nvinfo : EIATTR_FRAME_SIZE
	.align		4
.L_9:
        /*003c*/ 	.byte	0x04, 0x11
        /*003e*/ 	.short	(.L_11 - .L_10)
	.align		4
.L_10:
        /*0040*/ 	.word	index@(_Z39nppiHistogramEven_16u_C1R_kernel_sharedPKtiiiPiiii)
        /*0044*/ 	.word	0x00000000


	//----- nvinfo : EIATTR_REGCOUNT
	.align		4
.L_11:
        /*0048*/ 	.byte	0x04, 0x2f
        /*004a*/ 	.short	(.L_13 - .L_12)
	.align		4
.L_12:
        /*004c*/ 	.word	index@(_Z39nppiHistogramEven_16u_C1R_kernel_globalPKtiiiPiiii)
        /*0050*/ 	.word	0x0000000e


	//----- nvinfo : EIATTR_FRAME_SIZE
	.align		4
.L_13:
        /*0054*/ 	.byte	0x04, 0x11
        /*0056*/ 	.short	(.L_15 - .L_14)
	.align		4
.L_14:
        /*0058*/ 	.word	index@(_Z39nppiHistogramEven_16u_C1R_kernel_globalPKtiiiPiiii)
        /*005c*/ 	.word	0x00000000


	//----- nvinfo : EIATTR_REGCOUNT
	.align		4
.L_15:
        /*0060*/ 	.byte	0x04, 0x2f
        /*0062*/ 	.short	(.L_17 - .L_16)
	.align		4
.L_16:
        /*0064*/ 	.word	index@(_Z39nppiHistogramEven_16s_C1R_kernel_sharedPKsiiiPiiii)
        /*0068*/ 	.word	0x0000001a


	//----- nvinfo : EIATTR_FRAME_SIZE
	.align		4
.L_17:
        /*006c*/ 	.byte	0x04, 0x11
        /*006e*/ 	.short	(.L_19 - .L_18)
	.align		4
.L_18:
        /*0070*/ 	.word	index@(_Z39nppiHistogramEven_16s_C1R_kernel_sharedPKsiiiPiiii)
        /*0074*/ 	.word	0x00000000


	//----- nvinfo : EIATTR_REGCOUNT
	.align		4
.L_19:
        /*0078*/ 	.byte	0x04, 0x2f
        /*007a*/ 	.short	(.L_21 - .L_20)
	.align		4
.L_20:
        /*007c*/ 	.word	index@(_Z39nppiHistogramEven_16s_C1R_kernel_globalPKsiiiPiiii)
        /*0080*/ 	.word	0x0000000e


	//----- nvinfo : EIATTR_FRAME_SIZE
	.align		4
.L_21:
        /*0084*/ 	.byte	0x04, 0x11
        /*0086*/ 	.short	(.L_23 - .L_22)
	.align		4
.L_22:
        /*0088*/ 	.word	index@(_Z39nppiHistogramEven_16s_C1R_kernel_globalPKsiiiPiiii)
        /*008c*/ 	.word	0x00000000


	//----- nvinfo : EIATTR_REGCOUNT
	.align		4
.L_23:
        /*0090*/ 	.byte	0x04, 0x2f
        /*0092*/ 	.short	(.L_25 - .L_24)
	.align		4
.L_24:
        /*0094*/ 	.word	index@(_Z38nppiHistogramEven_8u_C4R_kernel_sharedPKhiiiPiS1_S1_S1_iiiiiiiiiiii)
        /*0098*/ 	.word	0x00000020


	//----- nvinfo : EIATTR_FRAME_SIZE
	.align		4
.L_25:
        /*009c*/ 	.byte	0x04, 0x11
        /*009e*/ 	.short	(.L_27 - .L_26)
	.align		4
.L_26:
        /*00a0*/ 	.word	index@(_Z38nppiHistogramEven_8u_C4R_kernel_sharedPKhiiiPiS1_S1_S1_iiiiiiiiiiii)
        /*00a4*/ 	.word	0x00000000


	//----- nvinfo : EIATTR_REGCOUNT
	.align		4
.L_27:
        /*00a8*/ 	.byte	0x04, 0x2f
        /*00aa*/ 	.short	(.L_29 - .L_28)
	.align		4
.L_28:
        /*00ac*/ 	.word	index@(_Z38nppiHistogramEven_8u_C4R_kernel_globalPKhiiiPiS1_S1_S1_iiiiiiiiiiii)
        /*00b0*/ 	.word	0x00000010


	//----- nvinfo : EIATTR_FRAME_SIZE
	.align		4
.L_29:
        /*00b4*/ 	.byte	0x04, 0x11
        /*00b6*/ 	.short	(.L_31 - .L_30)
	.align		4
.L_30:
        /*00b8*/ 	.word	index@(_Z38nppiHistogramEven_8u_C4R_kernel_globalPKhiiiPiS1_S1_S1_iiiiiiiiiiii)
        /*00bc*/ 	.word	0x00000000


	//----- nvinfo : EIATTR_MIN_STACK_SIZE
	.align		4
.L_31:
        /*00c0*/ 	.byte	0x04, 0x12
        /*00c2*/ 	.short	(.L_33 - .L_32)
	.align		4
.L_32:
        /*00c4*/ 	.word	index@(_Z38nppiHistogramEven_8u_C4R_kernel_globalPKhiiiPiS1_S1_S1_iiiiiiiiiiii)
        /*00c8*/ 	.word	0x00000000


	//----- nvinfo : EIATTR_MIN_STACK_SIZE
	.align		4
.L_33:
        /*00cc*/ 	.byte	0x04, 0x12
        /*00ce*/ 	.short	(.L_35 - .L_34)
	.align		4
.L_34:
        /*00d0*/ 	.word	index@(_Z38nppiHistogramEven_8u_C4R_kernel_sharedPKhiiiPiS1_S1_S1_iiiiiiiiiiii)
        /*00d4*/ 	.word	0x00000000


	//----- nvinfo : EIATTR_MIN_STACK_SIZE
	.align		4
.L_35:
        /*00d8*/ 	.byte	0x04, 0x12
        /*00da*/ 	.short	(.L_37 - .L_36)
	.align		4
.L_36:
        /*00dc*/ 	.word	index@(_Z39nppiHistogramEven_16s_C1R_kernel_globalPKsiiiPiiii)
        /*00e0*/ 	.word	0x00000000


	//----- nvinfo : EIATTR_MIN_STACK_SIZE
	.align		4
.L_37:
        /*00e4*/ 	.byte	0x04, 0x12
        /*00e6*/ 	.short	(.L_39 - .L_38)
	.align		4
.L_38:
        /*00e8*/ 	.word	index@(_Z39nppiHistogramEven_16s_C1R_kernel_sharedPKsiiiPiiii)
        /*00ec*/ 	.word	0x00000000


	//----- nvinfo : EIATTR_MIN_STACK_SIZE
	.align		4
.L_39:
        /*00f0*/ 	.byte	0x04, 0x12
        /*00f2*/ 	.short	(.L_41 - .L_40)
	.align		4
.L_40:
        /*00f4*/ 	.word	index@(_Z39nppiHistogramEven_16u_C1R_kernel_globalPKtiiiPiiii)
        /*00f8*/ 	.word	0x00000000


	//----- nvinfo : EIATTR_MIN_STACK_SIZE
	.align		4
.L_41:
        /*00fc*/ 	.byte	0x04, 0x12
        /*00fe*/ 	.short	(.L_43 - .L_42)
	.align		4
.L_42:
        /*0100*/ 	.word	index@(_Z39nppiHistogramEven_16u_C1R_kernel_sharedPKtiiiPiiii)
        /*0104*/ 	.word	0x00000000


	//----- nvinfo : EIATTR_MIN_STACK_SIZE
	.align		4
.L_43:
        /*0108*/ 	.byte	0x04, 0x12
        /*010a*/ 	.short	(.L_45 - .L_44)
	.align		4
.L_44:
        /*010c*/ 	.word	index@(_Z38nppiHistogramEven_8u_C1R_kernel_globalPKhiiiPiiii)
        /*0110*/ 	.word	0x00000000


	//----- nvinfo : EIATTR_MIN_STACK_SIZE
	.align		4
.L_45:
        /*0114*/ 	.byte	0x04, 0x12
        /*0116*/ 	.short	(.L_47 - .L_46)
	.align		4
.L_46:
        /*0118*/ 	.word	index@(_Z38nppiHistogramEven_8u_C1R_kernel_sharedPKhiiiPiiii)
        /*011c*/ 	.word	0x00000000
.L_47:


//--------------------- .nv.compat                --------------------------
	.section	.nv.compat,"",@"SHT_CUDA_COMPAT_INFO"
	.align	4
        /*0000*/ 	.byte	0x02, 0x09, 0x00, 0x00, 0x02, 0x02, 0x01, 0x00, 0x02, 0x05, 0x05, 0x00, 0x03, 0x07, 0x01, 0x01
        /*0010*/ 	.byte	0x02, 0x03, 0x00, 0x00, 0x02, 0x06, 0x01, 0x00, 0x04, 0x0b, 0x08, 0x00, 0x09, 0x00, 0x00, 0x00
        /*0020*/ 	.byte	0x00, 0x00, 0x00, 0x00


//--------------------- .nv.info._Z38nppiHistogramEven_8u_C4R_kernel_globalPKhiiiPiS1_S1_S1_iiiiiiiiiiii --------------------------
	.section	.nv.info._Z38nppiHistogramEven_8u_C4R_kernel_globalPKhiiiPiS1_S1_S1_iiiiiiiiiiii,"",@"SHT_CUDA_INFO"
	.sectionflags	@""
	.align	4


	//----- nvinfo : EIATTR_CUDA_API_VERSION
	.align		4
        /*0000*/ 	.byte	0x04, 0x37
        /*0002*/ 	.short	(.L_49 - .L_48)
.L_48:
        /*0004*/ 	.word	0x00000082


	//----- nvinfo : EIATTR_KPARAM_INFO
	.align		4
.L_49:
        /*0008*/ 	.byte	0x04, 0x17
        /*000a*/ 	.short	(.L_51 - .L_50)
.L_50:
        /*000c*/ 	.word	0x00000000
        /*0010*/ 	.short	0x0013
        /*0012*/ 	.short	0x0064
        /*0014*/ 	.byte	0x00, 0xf0, 0x11, 0x00


	//----- nvinfo : EIATTR_KPARAM_INFO
	.align		4
.L_51:
        /*0018*/ 	.byte	0x04, 0x17
        /*001a*/ 	.short	(.L_53 - .L_52)
.L_52:
        /*001c*/ 	.word	0x00000000
        /*0020*/ 	.short	0x0012
        /*0022*/ 	.short	0x0060
        /*0024*/ 	.byte	0x00, 0xf0, 0x11, 0x00


	//----- nvinfo : EIATTR_KPARAM_INFO
	.align		4
.L_53:
        /*0028*/ 	.byte	0x04, 0x17
        /*002a*/ 	.short	(.L_55 - .L_54)
.L_54:
        /*002c*/ 	.word	0x00000000
        /*0030*/ 	.short	0x0011
        /*0032*/ 	.short	0x005c
        /*0034*/ 	.byte	0x00, 0xf0, 0x11, 0x00


	//----- nvinfo : EIATTR_KPARAM_INFO
	.align		4
.L_55:
        /*0038*/ 	.byte	0x04, 0x17
        /*003a*/ 	.short	(.L_57 - .L_56)
.L_56:
        /*003c*/ 	.word	0x00000000
        /*0040*/ 	.short	0x0010
        /*0042*/ 	.short	0x0058
        /*0044*/ 	.byte	0x00, 0xf0, 0x11, 0x00


	//----- nvinfo : EIATTR_KPARAM_INFO
	.align		4
.L_57:
        /*0048*/ 	.byte	0x04, 0x17
        /*004a*/ 	.short	(.L_59 - .L_58)
.L_58:
        /*004c*/ 	.word	0x00000000
        /*0050*/ 	.short	0x000f
        /*0052*/ 	.short	0x0054
        /*0054*/ 	.byte	0x00, 0xf0, 0x11, 0x00


	//----- nvinfo : EIATTR_KPARAM_INFO
	.align		4
.L_59:
        /*0058*/ 	.byte	0x04, 0x17
        /*005a*/ 	.short	(.L_61 - .L_60)
.L_60:
        /*005c*/ 	.word	0x00000000
        /*0060*/ 	.short	0x000e
        /*0062*/ 	.short	0x0050
        /*0064*/ 	.byte	0x00, 0xf0, 0x11, 0x00


	//----- nvinfo : EIATTR_KPARAM_INFO
	.align		4
.L_61:
        /*0068*/ 	.byte	0x04, 0x17
        /*006a*/ 	.short	(.L_63 - .L_62)
.L_62:
        /*006c*/ 	.word	0x00000000
        /*0070*/ 	.short	0x000d
        /*0072*/ 	.short	0x004c
        /*0074*/ 	.byte	0x00, 0xf0, 0x11, 0x00


	//----- nvinfo : EIATTR_KPARAM_INFO
	.align		4
.L_63:
        /*0078*/ 	.byte	0x04, 0x17
        /*007a*/ 	.short	(.L_65 - .L_64)
.L_64:
        /*007c*/ 	.word	0x00000000
        /*0080*/ 	.short	0x000c
        /*0082*/ 	.short	0x0048
        /*0084*/ 	.byte	0x00, 0xf0, 0x11, 0x00


	//----- nvinfo : EIATTR_KPARAM_INFO
	.align		4
.L_65:
        /*0088*/ 	.byte	0x04, 0x17
        /*008a*/ 	.short	(.L_67 - .L_66)
.L_66:
        /*008c*/ 	.word	0x00000000
        /*0090*/ 	.short	0x000b
        /*0092*/ 	.short	0x0044
        /*0094*/ 	.byte	0x00, 0xf0, 0x11, 0x00


	//----- nvinfo : EIATTR_KPARAM_INFO
	.align		4
.L_67:
        /*0098*/ 	.byte	0x04, 0x17
        /*009a*/ 	.short	(.L_69 - .L_68)
.L_68:
        /*009c*/ 	.word	0x00000000
        /*00a0*/ 	.short	0x000a
        /*00a2*/ 	.short	0x0040
        /*00a4*/ 	.byte	0x00, 0xf0, 0x11, 0x00


	//----- nvinfo : EIATTR_KPARAM_INFO
	.align		4
.L_69:
        /*00a8*/ 	.byte	0x04, 0x17
        /*00aa*/ 	.short	(.L_71 - .L_70)
.L_70:
        /*00ac*/ 	.word	0x00000000
        /*00b0*/ 	.short	0x0009
        /*00b2*/ 	.short	0x003c
        /*00b4*/ 	.byte	0x00, 0xf0, 0x11, 0x00


	//----- nvinfo : EIATTR_KPARAM_INFO
	.align		4
.L_71:
        /*00b8*/ 	.byte	0x04, 0x17
        /*00ba*/ 	.short	(.L_73 - .L_72)
.L_72:
        /*00bc*/ 	.word	0x00000000
        /*00c0*/ 	.short	0x0008
        /*00c2*/ 	.short	0x0038
        /*00c4*/ 	.byte	0x00, 0xf0, 0x11, 0x00


	//----- nvinfo : EIATTR_KPARAM_INFO
	.align		4
.L_73:
        /*00c8*/ 	.byte	0x04, 0x17
        /*00ca*/ 	.short	(.L_75 - .L_74)
.L_74:
        /*00cc*/ 	.word	0x00000000
        /*00d0*/ 	.short	0x0007
        /*00d2*/ 	.short	0x0030
        /*00d4*/ 	.byte	0x00, 0xf5, 0x21, 0x00


	//----- nvinfo : EIATTR_KPARAM_INFO
	.align		4
.L_75:
        /*00d8*/ 	.byte	0x04, 0x17
        /*00da*/ 	.short	(.L_77 - .L_76)
.L_76:
        /*00dc*/ 	.word	0x00000000
        /*00e0*/ 	.short	0x0006
        /*00e2*/ 	.short	0x0028
        /*00e4*/ 	.byte	0x00, 0xf5, 0x21, 0x00


	//----- nvinfo : EIATTR_KPARAM_INFO
	.align		4
.L_77:
        /*00e8*/ 	.byte	0x04, 0x17
        /*00ea*/ 	.short	(.L_79 - .L_78)
.L_78:
        /*00ec*/ 	.word	0x00000000
        /*00f0*/ 	.short	0x0005
        /*00f2*/ 	.short	0x0020
        /*00f4*/ 	.byte	0x00, 0xf5, 0x21, 0x00


	//----- nvinfo : EIATTR_KPARAM_INFO
	.align		4
.L_79:
        /*00f8*/ 	.byte	0x04, 0x17
        /*00fa*/ 	.short	(.L_81 - .L_80)
.L_80:
        /*00fc*/ 	.word	0x00000000
        /*0100*/ 	.short	0x0004
        /*0102*/ 	.short	0x0018
        /*0104*/ 	.byte	0x00, 0xf5, 0x21, 0x00


	//----- nvinfo : EIATTR_KPARAM_INFO
	.align		4
.L_81:
        /*0108*/ 	.byte	0x04, 0x17
        /*010a*/ 	.short	(.L_83 - .L_82)
.L_82:
        /*010c*/ 	.word	0x00000000
        /*0110*/ 	.short	0x0003
        /*0112*/ 	.short	0x0010
        /*0114*/ 	.byte	0x00, 0xf0, 0x11, 0x00


	//----- nvinfo : EIATTR_KPARAM_INFO
	.align		4
.L_83:
        /*0118*/ 	.byte	0x04, 0x17
        /*011a*/ 	.short	(.L_85 - .L_84)
.L_84:
        /*011c*/ 	.word	0x00000000
        /*0120*/ 	.short	0x0002
        /*0122*/ 	.short	0x000c
        /*0124*/ 	.byte	0x00, 0xf0, 0x11, 0x00


	//----- nvinfo : EIATTR_KPARAM_INFO
	.align		4
.L_85:
        /*0128*/ 	.byte	0x04, 0x17
        /*012a*/ 	.short	(.L_87 - .L_86)
.L_86:
        /*012c*/ 	.word	0x00000000
        /*0130*/ 	.short	0x0001
        /*0132*/ 	.short	0x0008
        /*0134*/ 	.byte	0x00, 0xf0, 0x11, 0x00


	//----- nvinfo : EIATTR_KPARAM_INFO
	.align		4
.L_87:
        /*0138*/ 	.byte	0x04, 0x17
        /*013a*/ 	.short	(.L_89 - .L_88)
.L_88:
        /*013c*/ 	.word	0x00000000
        /*0140*/ 	.short	0x0000
        /*0142*/ 	.short	0x0000
        /*0144*/ 	.byte	0x00, 0xf5, 0x21, 0x00


	//----- nvinfo : EIATTR_SPARSE_MMA_MASK
	.align		4
.L_89:
        /*0148*/ 	.byte	0x03, 0x50
        /*014a*/ 	.short	0x0000


	//----- nvinfo : EIATTR_MAXREG_COUNT
	.align		4
        /*014c*/ 	.byte	0x03, 0x1b
        /*014e*/ 	.short	0x00ff


	//----- nvinfo : EIATTR_MERCURY_ISA_VERSION
	.align		4
        /*0150*/ 	.byte	0x03, 0x5f
        /*0152*/ 	.short	0x0101


	//----- nvinfo : EIATTR_VRC_CTA_INIT_COUNT
	.align		4
        /*0154*/ 	.byte	0x02, 0x4a
	.zero		1
	.zero		1


	//----- nvinfo : EIATTR_EXIT_INSTR_OFFSETS
	.align		4
        /*0158*/ 	.byte	0x04, 0x1c
        /*015a*/ 	.short	(.L_91 - .L_90)


	//   ....[0]....
.L_90:
        /*015c*/ 	.word	0x000000d0


	//   ....[1]....
        /*0160*/ 	.word	0x000009d0


	//   ....[2]....
        /*0164*/ 	.word	0x00000c10


	//----- nvinfo : EIATTR_CRS_STACK_SIZE
	.align		4
.L_91:
        /*0168*/ 	.byte	0x04, 0x1e
        /*016a*/ 	.short	(.L_93 - .L_92)
.L_92:
        /*016c*/ 	.word	0x00000000


	//----- nvinfo : EIATTR_CBANK_PARAM_SIZE
	.align		4
.L_93:
        /*0170*/ 	.byte	0x03, 0x19
        /*0172*/ 	.short	0x0068


	//----- nvinfo : EIATTR_PARAM_CBANK
	.align		4
        /*0174*/ 	.byte	0x04, 0x0a
        /*0176*/ 	.short	(.L_95 - .L_94)
	.align		4
.L_94:
        /*0178*/ 	.word	index@(.nv.constant0._Z38nppiHistogramEven_8u_C4R_kernel_globalPKhiiiPiS1_S1_S1_iiiiiiiiiiii)
        /*017c*/ 	.short	0x0380
        /*017e*/ 	.short	0x0068


	//----- nvinfo : EIATTR_SW_WAR
	.align		4
.L_95:
        /*0180*/ 	.byte	0x04, 0x36
        /*0182*/ 	.short	(.L_97 - .L_96)
.L_96:
        /*0184*/ 	.word	0x00000008
.L_97:


//--------------------- .nv.info._Z38nppiHistogramEven_8u_C4R_kernel_sharedPKhiiiPiS1_S1_S1_iiiiiiiiiiii --------------------------
	.section	.nv.info._Z38nppiHistogramEven_8u_C4R_kernel_sharedPKhiiiPiS1_S1_S1_iiiiiiiiiiii,"",@"SHT_CUDA_INFO"
	.sectionflags	@""
	.align	4


	//----- nvinfo : EIATTR_CUDA_API_VERSION
	.align		4
        /*0000*/ 	.byte	0x04, 0x37
        /*0002*/ 	.short	(.L_99 - .L_98)
.L_98:
        /*0004*/ 	.word	0x00000082


	//----- nvinfo : EIATTR_KPARAM_INFO
	.align		4
.L_99:
        /*0008*/ 	.byte	0x04, 0x17
        /*000a*/ 	.short	(.L_101 - .L_100)
.L_100:
        /*000c*/ 	.word	0x00000000
        /*0010*/ 	.short	0x0013
        /*0012*/ 	.short	0x0064
        /*0014*/ 	.byte	0x00, 0xf0, 0x11, 0x00


	//----- nvinfo : EIATTR_KPARAM_INFO
	.align		4
.L_101:
        /*0018*/ 	.byte	0x04, 0x17
        /*001a*/ 	.short	(.L_103 - .L_102)
.L_102:
        /*001c*/ 	.word	0x00000000
        /*0020*/ 	.short	0x0012
        /*0022*/ 	.short	0x0060
        /*0024*/ 	.byte	0x00, 0xf0, 0x11, 0x00


	//----- nvinfo : EIATTR_KPARAM_INFO
	.align		4
.L_103:
        /*0028*/ 	.byte	0x04, 0x17
        /*002a*/ 	.short	(.L_105 - .L_104)
.L_104:
        /*002c*/ 	.word	0x00000000
        /*0030*/ 	.short	0x0011
        /*0032*/ 	.short	0x005c
        /*0034*/ 	.byte	0x00, 0xf0, 0x11, 0x00


	//----- nvinfo : EIATTR_KPARAM_INFO
	.align		4
.L_105:
        /*0038*/ 	.byte	0x04, 0x17
        /*003a*/ 	.short	(.L_107 - .L_106)
.L_106:
        /*003c*/ 	.word	0x00000000
        /*0040*/ 	.short	0x0010
        /*0042*/ 	.short	0x0058
        /*0044*/ 	.byte	0x00, 0xf0, 0x11, 0x00


	//----- nvinfo : EIATTR_KPARAM_INFO
	.align		4
.L_107:
        /*0048*/ 	.byte	0x04, 0x17
        /*004a*/ 	.short	(.L_109 - .L_108)
.L_108:
        /*004c*/ 	.word	0x00000000
        /*0050*/ 	.short	0x000f
        /*0052*/ 	.short	0x0054
        /*0054*/ 	.byte	0x00, 0xf0, 0x11, 0x00


	//----- nvinfo : EIATTR_KPARAM_INFO
	.align		4
.L_109:
        /*0058*/ 	.byte	0x04, 0x17
        /*005a*/ 	.short	(.L_111 - .L_110)
.L_110:
        /*005c*/ 	.word	0x00000000
        /*0060*/ 	.short	0x000e
        /*0062*/ 	.short	0x0050
        /*0064*/ 	.byte	0x00, 0xf0, 0x11, 0x00


	//----- nvinfo : EIATTR_KPARAM_INFO
	.align		4
.L_111:
        /*0068*/ 	.byte	0x04, 0x17
        /*006a*/ 	.short	(.L_113 - .L_112)
.L_112:
        /*006c*/ 	.word	0x00000000
        /*0070*/ 	.short	0x000d
        /*0072*/ 	.short	0x004c
        /*0074*/ 	.byte	0x00, 0xf0, 0x11, 0x00


	//----- nvinfo : EIATTR_KPARAM_INFO
	.align		4
.L_113:
        /*0078*/ 	.byte	0x04, 0x17
        /*007a*/ 	.short	(.L_115 - .L_114)
.L_114:
        /*007c*/ 	.word	0x00000000
        /*0080*/ 	.short	0x000c
        /*0082*/ 	.short	0x0048
        /*0084*/ 	.byte	0x00, 0xf0, 0x11, 0x00


	//----- nvinfo : EIATTR_KPARAM_INFO
	.align		4
.L_115:
        /*0088*/ 	.byte	0x04, 0x17
        /*008a*/ 	.short	(.L_117 - .L_116)
.L_116:
        /*008c*/ 	.word	0x00000000
        /*0090*/ 	.short	0x000b
        /*0092*/ 	.short	0x0044
        /*0094*/ 	.byte	0x00, 0xf0, 0x11, 0x00


	//----- nvinfo : EIATTR_KPARAM_INFO
	.align		4
.L_117:
        /*0098*/ 	.byte	0x04, 0x17
        /*009a*/ 	.short	(.L_119 - .L_118)
.L_118:
        /*009c*/ 	.word	0x00000000
        /*00a0*/ 	.short	0x000a
        /*00a2*/ 	.short	0x0040
        /*00a4*/ 	.byte	0x00, 0xf0, 0x11, 0x00


	//----- nvinfo : EIATTR_KPARAM_INFO
	.align		4
.L_119:
        /*00a8*/ 	.byte	0x04, 0x17
        /*00aa*/ 	.short	(.L_121 - .L_120)
.L_120:
        /*00ac*/ 	.word	0x00000000
        /*00b0*/ 	.short	0x0009
        /*00b2*/ 	.short	0x003c
        /*00b4*/ 	.byte	0x00, 0xf0, 0x11, 0x00


	//----- nvinfo : EIATTR_KPARAM_INFO
	.align		4
.L_121:
        /*00b8*/ 	.byte	0x04, 0x17
        /*00ba*/ 	.short	(.L_123 - .L_122)
.L_122:
        /*00bc*/ 	.word	0x00000000
        /*00c0*/ 	.short	0x0008
        /*00c2*/ 	.short	0x0038
        /*00c4*/ 	.byte	0x00, 0xf0, 0x11, 0x00


	//----- nvinfo : EIATTR_KPARAM_INFO
	.align		4
.L_123:
        /*00c8*/ 	.byte	0x04, 0x17
        /*00ca*/ 	.short	(.L_125 - .L_124)
.L_124:
        /*00cc*/ 	.word	0x00000000
        /*00d0*/ 	.short	0x0007
        /*00d2*/ 	.short	0x0030
        /*00d4*/ 	.byte	0x00, 0xf5, 0x21, 0x00


	//----- nvinfo : EIATTR_KPARAM_INFO
	.align		4
.L_125:
        /*00d8*/ 	.byte	0x04, 0x17
        /*00da*/ 	.short	(.L_127 - .L_126)
.L_126:
        /*00dc*/ 	.word	0x00000000
        /*00e0*/ 	.short	0x0006
        /*00e2*/ 	.short	0x0028
        /*00e4*/ 	.byte	0x00, 0xf5, 0x21, 0x00


	//----- nvinfo : EIATTR_KPARAM_INFO
	.align		4
.L_127:
        /*00e8*/ 	.byte	0x04, 0x17
        /*00ea*/ 	.short	(.L_129 - .L_128)
.L_128:
        /*00ec*/ 	.word	0x00000000
        /*00f0*/ 	.short	0x0005
        /*00f2*/ 	.short	0x0020
        /*00f4*/ 	.byte	0x00, 0xf5, 0x21, 0x00


	//----- nvinfo : EIATTR_KPARAM_INFO
	.align		4
.L_129:
        /*00f8*/ 	.byte	0x04, 0x17
        /*00fa*/ 	.short	(.L_131 - .L_130)
.L_130:
        /*00fc*/ 	.word	0x00000000
        /*0100*/ 	.short	0x0004
        /*0102*/ 	.short	0x0018
        /*0104*/ 	.byte	0x00, 0xf5, 0x21, 0x00


	//----- nvinfo : EIATTR_KPARAM_INFO
	.align		4
.L_131:
        /*0108*/ 	.byte	0x04, 0x17
        /*010a*/ 	.short	(.L_133 - .L_132)
.L_132:
        /*010c*/ 	.word	0x00000000
        /*0110*/ 	.short	0x0003
        /*0112*/ 	.short	0x0010
        /*0114*/ 	.byte	0x00, 0xf0, 0x11, 0x00


	//----- nvinfo : EIATTR_KPARAM_INFO
	.align		4
.L_133:
        /*0118*/ 	.byte	0x04, 0x17
        /*011a*/ 	.short	(.L_135 - .L_134)
.L_134:
        /*011c*/ 	.word	0x00000000
        /*0120*/ 	.short	0x0002
        /*0122*/ 	.short	0x000c
        /*0124*/ 	.byte	0x00, 0xf0, 0x11, 0x00


	//----- nvinfo : EIATTR_KPARAM_INFO
	.align		4
.L_135:
        /*0128*/ 	.byte	0x04, 0x17
        /*012a*/ 	.short	(.L_137 - .L_136)
.L_136:
        /*012c*/ 	.word	0x00000000
        /*0130*/ 	.short	0x0001
        /*0132*/ 	.short	0x0008
        /*0134*/ 	.byte	0x00, 0xf0, 0x11, 0x00


	//----- nvinfo : EIATTR_KPARAM_INFO
	.align		4
.L_137:
        /*0138*/ 	.byte	0x04, 0x17
        /*013a*/ 	.short	(.L_139 - .L_138)
.L_138:
        /*013c*/ 	.word	0x00000000
        /*0140*/ 	.short	0x0000
        /*0142*/ 	.short	0x0000
        /*0144*/ 	.byte	0x00, 0xf5, 0x21, 0x00


	//----- nvinfo : EIATTR_SPARSE_MMA_MASK
	.align		4
.L_139:
        /*0148*/ 	.byte	0x03, 0x50
        /*014a*/ 	.short	0x0000


	//----- nvinfo : EIATTR_MAXREG_COUNT
	.align		4
        /*014c*/ 	.byte	0x03, 0x1b
        /*014e*/ 	.short	0x00ff


	//----- nvinfo : EIATTR_NUM_BARRIERS
	.align		4
        /*0150*/ 	.byte	0x02, 0x4c
        /*0152*/ 	.byte	0x01
	.zero		1


	//----- nvinfo : EIATTR_MERCURY_ISA_VERSION
	.align		4
        /*0154*/ 	.byte	0x03, 0x5f
        /*0156*/ 	.short	0x0101


	//----- nvinfo : EIATTR_VRC_CTA_INIT_COUNT
	.align		4
        /*0158*/ 	.byte	0x02, 0x4a
	.zero		1
	.zero		1


	//----- nvinfo : EIATTR_EXIT_INSTR_OFFSETS
	.align		4
        /*015c*/ 	.byte	0x04, 0x1c
        /*015e*/ 	.short	(.L_141 - .L_140)


	//   ....[0]....
.L_140:
        /*0160*/ 	.word	0x00002200


	//   ....[1]....
        /*0164*/ 	.word	0x000025c0


	//   ....[2]....
        /*0168*/ 	.word	0x00002780


	//----- nvinfo : EIATTR_CRS_STACK_SIZE
	.align		4
.L_141:
        /*016c*/ 	.byte	0x04, 0x1e
        /*016e*/ 	.short	(.L_143 - .L_142)
.L_142:
        /*0170*/ 	.word	0x00000000


	//----- nvinfo : EIATTR_CBANK_PARAM_SIZE
	.align		4
.L_143:
        /*0174*/ 	.byte	0x03, 0x19
        /*0176*/ 	.short	0x0068


	//----- nvinfo : EIATTR_PARAM_CBANK
	.align		4
        /*0178*/ 	.byte	0x04, 0x0a
        /*017a*/ 	.short	(.L_145 - .L_144)
	.align		4
.L_144:
        /*017c*/ 	.word	index@(.nv.constant0._Z38nppiHistogramEven_8u_C4R_kernel_sharedPKhiiiPiS1_S1_S1_iiiiiiiiiiii)
        /*0180*/ 	.short	0x0380
        /*0182*/ 	.short	0x0068


	//----- nvinfo : EIATTR_SW_WAR
	.align		4
.L_145:
        /*0184*/ 	.byte	0x04, 0x36
        /*0186*/ 	.short	(.L_147 - .L_146)
.L_146:
        /*0188*/ 	.word	0x00000008
.L_147:


//--------------------- .nv.info._Z39nppiHistogramEven_16s_C1R_kernel_globalPKsiiiPiiii --------------------------
	.section	.nv.info._Z39nppiHistogramEven_16s_C1R_kernel_globalPKsiiiPiiii,"",@"SHT_CUDA_INFO"
	.sectionflags	@""
	.align	4


	//----- nvinfo : EIATTR_CUDA_API_VERSION
	.align		4
        /*0000*/ 	.byte	0x04, 0x37
        /*0002*/ 	.short	(.L_149 - .L_148)
.L_148:
        /*0004*/ 	.word	0x00000082


	//----- nvinfo : EIATTR_KPARAM_INFO
	.align		4
.L_149:
        /*0008*/ 	.byte	0x04, 0x17
        /*000a*/ 	.short	(.L_151 - .L_150)
.L_150:
        /*000c*/ 	.word	0x00000000
        /*0010*/ 	.short	0x0007
        /*0012*/ 	.short	0x0028
        /*0014*/ 	.byte	0x00, 0xf0, 0x11, 0x00


	//----- nvinfo : EIATTR_KPARAM_INFO
	.align		4
.L_151:
        /*0018*/ 	.byte	0x04, 0x17
        /*001a*/ 	.short	(.L_153 - .L_152)
.L_152:
        /*001c*/ 	.word	0x00000000
        /*0020*/ 	.short	0x0006
        /*0022*/ 	.short	0x0024
        /*0024*/ 	.byte	0x00, 0xf0, 0x11, 0x00


	//----- nvinfo : EIATTR_KPARAM_INFO
	.align		4
.L_153:
        /*0028*/ 	.byte	0x04, 0x17
        /*002a*/ 	.short	(.L_155 - .L_154)
.L_154:
        /*002c*/ 	.word	0x00000000
        /*0030*/ 	.short	0x0005
        /*0032*/ 	.short	0x0020
        /*0034*/ 	.byte	0x00, 0xf0, 0x11, 0x00


	//----- nvinfo : EIATTR_KPARAM_INFO
	.align		4
.L_155:
        /*0038*/ 	.byte	0x04, 0x17
        /*003a*/ 	.short	(.L_157 - .L_156)
.L_156:
        /*003c*/ 	.word	0x00000000
        /*0040*/ 	.short	0x0004
        /*0042*/ 	.short	0x0018
        /*0044*/ 	.byte	0x00, 0xf5, 0x21, 0x00


	//----- nvinfo : EIATTR_KPARAM_INFO
	.align		4
.L_157:
        /*0048*/ 	.byte	0x04, 0x17
        /*004a*/ 	.short	(.L_159 - .L_158)
.L_158:
        /*004c*/ 	.word	0x00000000
        /*0050*/ 	.short	0x0003
        /*0052*/ 	.short	0x0010
        /*0054*/ 	.byte	0x00, 0xf0, 0x11, 0x00


	//----- nvinfo : EIATTR_KPARAM_INFO
	.align		4
.L_159:
        /*0058*/ 	.byte	0x04, 0x17
        /*005a*/ 	.short	(.L_161 - .L_160)
.L_160:
        /*005c*/ 	.word	0x00000000
        /*0060*/ 	.short	0x0002
        /*0062*/ 	.short	0x000c
        /*0064*/ 	.byte	0x00, 0xf0, 0x11, 0x00


	//----- nvinfo : EIATTR_KPARAM_INFO
	.align		4
.L_161:
        /*0068*/ 	.byte	0x04, 0x17
        /*006a*/ 	.short	(.L_163 - .L_162)
.L_162:
        /*006c*/ 	.word	0x00000000
        /*0070*/ 	.short	0x0001
        /*0072*/ 	.short	0x0008
        /*0074*/ 	.byte	0x00, 0xf0, 0x11, 0x00


	//----- nvinfo : EIATTR_KPARAM_INFO
	.align		4
.L_163:
        /*0078*/ 	.byte	0x04, 0x17
        /*007a*/ 	.short	(.L_165 - .L_164)
.L_164:
        /*007c*/ 	.word	0x00000000
        /*0080*/ 	.short	0x0000
        /*0082*/ 	.short	0x0000
        /*0084*/ 	.byte	0x00, 0xf5, 0x21, 0x00


	//----- nvinfo : EIATTR_SPARSE_MMA_MASK
	.align		4
.L_165:
        /*0088*/ 	.byte	0x03, 0x50
        /*008a*/ 	.short	0x0000


	//----- nvinfo : EIATTR_MAXREG_COUNT
	.align		4
        /*008c*/ 	.byte	0x03, 0x1b
        /*008e*/ 	.short	0x00ff


	//----- nvinfo : EIATTR_MERCURY_ISA_VERSION
	.align		4
        /*0090*/ 	.byte	0x03, 0x5f
        /*0092*/ 	.short	0x0101


	//----- nvinfo : EIATTR_VRC_CTA_INIT_COUNT
	.align		4
        /*0094*/ 	.byte	0x02, 0x4a
	.zero		1
	.zero		1


	//----- nvinfo : EIATTR_EXIT_INSTR_OFFSETS
	.align		4
        /*0098*/ 	.byte	0x04, 0x1c
        /*009a*/ 	.short	(.L_167 - .L_166)


	//   ....[0]....
.L_166:
        /*009c*/ 	.word	0x000000d0


	//   ....[1]....
        /*00a0*/ 	.word	0x000001a0


	//   ....[2]....
        /*00a4*/ 	.word	0x000003e0


	//----- nvinfo : EIATTR_CBANK_PARAM_SIZE
	.align		4
.L_167:
        /*00a8*/ 	.byte	0x03, 0x19
        /*00aa*/ 	.short	0x002c


	//----- nvinfo : EIATTR_PARAM_CBANK
	.align		4
        /*00ac*/ 	.byte	0x04, 0x0a
        /*00ae*/ 	.short	(.L_169 - .L_168)
	.align		4
.L_168:
        /*00b0*/ 	.word	index@(.nv.constant0._Z39nppiHistogramEven_16s_C1R_kernel_globalPKsiiiPiiii)
        /*00b4*/ 	.short	0x0380
        /*00b6*/ 	.short	0x002c


	//----- nvinfo : EIATTR_SW_WAR
	.align		4
.L_169:
        /*00b8*/ 	.byte	0x04, 0x36
        /*00ba*/ 	.short	(.L_171 - .L_170)
.L_170:
        /*00bc*/ 	.word	0x00000008
.L_171:


//--------------------- .nv.info._Z39nppiHistogramEven_16s_C1R_kernel_sharedPKsiiiPiiii --------------------------
	.section	.nv.info._Z39nppiHistogramEven_16s_C1R_kernel_sharedPKsiiiPiiii,"",@"SHT_CUDA_INFO"
	.sectionflags	@""
	.align	4


	//----- nvinfo : EIATTR_CUDA_API_VERSION
	.align		4
        /*0000*/ 	.byte	0x04, 0x37
        /*0002*/ 	.short	(.L_173 - .L_172)
.L_172:
        /*0004*/ 	.word	0x00000082


	//----- nvinfo : EIATTR_KPARAM_INFO
	.align		4
.L_173:
        /*0008*/ 	.byte	0x04, 0x17
        /*000a*/ 	.short	(.L_175 - .L_174)
.L_174:
        /*000c*/ 	.word	0x00000000
        /*0010*/ 	.short	0x0007
        /*0012*/ 	.short	0x0028
        /*0014*/ 	.byte	0x00, 0xf0, 0x11, 0x00


	//----- nvinfo : EIATTR_KPARAM_INFO
	.align		4
.L_175:
        /*0018*/ 	.byte	0x04, 0x17
        /*001a*/ 	.short	(.L_177 - .L_176)
.L_176:
        /*001c*/ 	.word	0x00000000
        /*0020*/ 	.short	0x0006
        /*0022*/ 	.short	0x0024
        /*0024*/ 	.byte	0x00, 0xf0, 0x11, 0x00


	//----- nvinfo : EIATTR_KPARAM_INFO
	.align		4
.L_177:
        /*0028*/ 	.byte	0x04, 0x17
        /*002a*/ 	.short	(.L_179 - .L_178)
.L_178:
        /*002c*/ 	.word	0x00000000
        /*0030*/ 	.short	0x0005
        /*0032*/ 	.short	0x0020
        /*0034*/ 	.byte	0x00, 0xf0, 0x11, 0x00


	//----- nvinfo : EIATTR_KPARAM_INFO
	.align		4
.L_179:
        /*0038*/ 	.byte	0x04, 0x17
        /*003a*/ 	.short	(.L_181 - .L_180)
.L_180:
        /*003c*/ 	.word	0x00000000
        /*0040*/ 	.short	0x0004
        /*0042*/ 	.short	0x0018
        /*0044*/ 	.byte	0x00, 0xf5, 0x21, 0x00


	//----- nvinfo : EIATTR_KPARAM_INFO
	.align		4
.L_181:
        /*0048*/ 	.byte	0x04, 0x17
        /*004a*/ 	.short	(.L_183 - .L_182)
.L_182:
        /*004c*/ 	.word	0x00000000
        /*0050*/ 	.short	0x0003
        /*0052*/ 	.short	0x0010
        /*0054*/ 	.byte	0x00, 0xf0, 0x11, 0x00


	//----- nvinfo : EIATTR_KPARAM_INFO
	.align		4
.L_183:
        /*0058*/ 	.byte	0x04, 0x17
        /*005a*/ 	.short	(.L_185 - .L_184)
.L_184:
        /*005c*/ 	.word	0x00000000
        /*0060*/ 	.short	0x0002
        /*0062*/ 	.short	0x000c
        /*0064*/ 	.byte	0x00, 0xf0, 0x11, 0x00


	//----- nvinfo : EIATTR_KPARAM_INFO
	.align		4
.L_185:
        /*0068*/ 	.byte	0x04, 0x17
        /*006a*/ 	.short	(.L_187 - .L_186)
.L_186:
        /*006c*/ 	.word	0x00000000
        /*0070*/ 	.short	0x0001
        /*0072*/ 	.short	0x0008
        /*0074*/ 	.byte	0x00, 0xf0, 0x11, 0x00


	//----- nvinfo : EIATTR_KPARAM_INFO
	.align		4
.L_187:
        /*0078*/ 	.byte	0x04, 0x17
        /*007a*/ 	.short	(.L_189 - .L_188)
.L_188:
        /*007c*/ 	.word	0x00000000
        /*0080*/ 	.short	0x0000
        /*0082*/ 	.short	0x0000
        /*0084*/ 	.byte	0x00, 0xf5, 0x21, 0x00


	//----- nvinfo : EIATTR_SPARSE_MMA_MASK
	.align		4
.L_189:
        /*0088*/ 	.byte	0x03, 0x50
        /*008a*/ 	.short	0x0000


	//----- nvinfo : EIATTR_MAXREG_COUNT
	.align		4
        /*008c*/ 	.byte	0x03, 0x1b
        /*008e*/ 	.short	0x00ff


	//----- nvinfo : EIATTR_NUM_BARRIERS
	.align		4
        /*0090*/ 	.byte	0x02, 0x4c
        /*0092*/ 	.byte	0x01
	.zero		1


	//----- nvinfo : EIATTR_MERCURY_ISA_VERSION
	.align		4
        /*0094*/ 	.byte	0x03, 0x5f
        /*0096*/ 	.short	0x0101


	//----- nvinfo : EIATTR_VRC_CTA_INIT_COUNT
	.align		4
        /*0098*/ 	.byte	0x02, 0x4a
	.zero		1
	.zero		1


	//----- nvinfo : EIATTR_EXIT_INSTR_OFFSETS
	.align		4
        /*009c*/ 	.byte	0x04, 0x1c
        /*009e*/ 	.short	(.L_191 - .L_190)


	//   ....[0]....
.L_190:
        /*00a0*/ 	.word	0x00000870


	//   ....[1]....
        /*00a4*/ 	.word	0x00000be0


	//   ....[2]....
        /*00a8*/ 	.word	0x00000d90


	//----- nvinfo : EIATTR_CRS_STACK_SIZE
	.align		4
.L_191:
        /*00ac*/ 	.byte	0x04, 0x1e
        /*00ae*/ 	.short	(.L_193 - .L_192)
.L_192:
        /*00b0*/ 	.word	0x00000000


	//----- nvinfo : EIATTR_CBANK_PARAM_SIZE
	.align		4
.L_193:
        /*00b4*/ 	.byte	0x03, 0x19
        /*00b6*/ 	.short	0x002c


	//----- nvinfo : EIATTR_PARAM_CBANK
	.align		4
        /*00b8*/ 	.byte	0x04, 0x0a
        /*00ba*/ 	.short	(.L_195 - .L_194)
	.align		4
.L_194:
        /*00bc*/ 	.word	index@(.nv.constant0._Z39nppiHistogramEven_16s_C1R_kernel_sharedPKsiiiPiiii)
        /*00c0*/ 	.short	0x0380
        /*00c2*/ 	.short	0x002c


	//----- nvinfo : EIATTR_SW_WAR
	.align		4
.L_195:
        /*00c4*/ 	.byte	0x04, 0x36
        /*00c6*/ 	.short	(.L_197 - .L_196)
.L_196:
        /*00c8*/ 	.word	0x00000008
.L_197:


//--------------------- .nv.info._Z39nppiHistogramEven_16u_C1R_kernel_globalPKtiiiPiiii --------------------------
	.section	.nv.info._Z39nppiHistogramEven_16u_C1R_kernel_globalPKtiiiPiiii,"",@"SHT_CUDA_INFO"
	.sectionflags	@""
	.align	4


	//----- nvinfo : EIATTR_CUDA_API_VERSION
	.align		4
        /*0000*/ 	.byte	0x04, 0x37
        /*0002*/ 	.short	(.L_199 - .L_198)
.L_198:
        /*0004*/ 	.word	0x00000082


	//----- nvinfo : EIATTR_KPARAM_INFO
	.align		4
.L_199:
        /*0008*/ 	.byte	0x04, 0x17
        /*000a*/ 	.short	(.L_201 - .L_200)
.L_200:
        /*000c*/ 	.word	0x00000000
        /*0010*/ 	.short	0x0007
        /*0012*/ 	.short	0x0028
        /*0014*/ 	.byte	0x00, 0xf0, 0x11, 0x00


	//----- nvinfo : EIATTR_KPARAM_INFO
	.align		4
.L_201:
        /*0018*/ 	.byte	0x04, 0x17
        /*001a*/ 	.short	(.L_203 - .L_202)
.L_202:
        /*001c*/ 	.word	0x00000000
        /*0020*/ 	.short	0x0006
        /*0022*/ 	.short	0x0024
        /*0024*/ 	.byte	0x00, 0xf0, 0x11, 0x00


	//----- nvinfo : EIATTR_KPARAM_INFO
	.align		4
.L_203:
        /*0028*/ 	.byte	0x04, 0x17
        /*002a*/ 	.short	(.L_205 - .L_204)
.L_204:
        /*002c*/ 	.word	0x00000000
        /*0030*/ 	.short	0x0005
        /*0032*/ 	.short	0x0020
        /*0034*/ 	.byte	0x00, 0xf0, 0x11, 0x00


	//----- nvinfo : EIATTR_KPARAM_INFO
	.align		4
.L_205:
        /*0038*/ 	.byte	0x04, 0x17
        /*003a*/ 	.short	(.L_207 - .L_206)
.L_206:
        /*003c*/ 	.word	0x00000000
        /*0040*/ 	.short	0x0004
        /*0042*/ 	.short	0x0018
        /*0044*/ 	.byte	0x00, 0xf5, 0x21, 0x00


	//----- nvinfo : EIATTR_KPARAM_INFO
	.align		4
.L_207:
        /*0048*/ 	.byte	0x04, 0x17
        /*004a*/ 	.short	(.L_209 - .L_208)
.L_208:
        /*004c*/ 	.word	0x00000000
        /*0050*/ 	.short	0x0003
        /*0052*/ 	.short	0x0010
        /*0054*/ 	.byte	0x00, 0xf0, 0x11, 0x00


	//----- nvinfo : EIATTR_KPARAM_INFO
	.align		4
.L_209:
        /*0058*/ 	.byte	0x04, 0x17
        /*005a*/ 	.short	(.L_211 - .L_210)
.L_210:
        /*005c*/ 	.word	0x00000000
        /*0060*/ 	.short	0x0002
        /*0062*/ 	.short	0x000c
        /*0064*/ 	.byte	0x00, 0xf0, 0x11, 0x00


	//----- nvinfo : EIATTR_KPARAM_INFO
	.align		4
.L_211:
        /*0068*/ 	.byte	0x04, 0x17
        /*006a*/ 	.short	(.L_213 - .L_212)
.L_212:
        /*006c*/ 	.word	0x00000000
        /*0070*/ 	.short	0x0001
        /*0072*/ 	.short	0x0008
        /*0074*/ 	.byte	0x00, 0xf0, 0x11, 0x00


	//----- nvinfo : EIATTR_KPARAM_INFO
	.align		4
.L_213:
        /*0078*/ 	.byte	0x04, 0x17
        /*007a*/ 	.short	(.L_215 - .L_214)
.L_214:
        /*007c*/ 	.word	0x00000000
        /*0080*/ 	.short	0x0000
        /*0082*/ 	.short	0x0000
        /*0084*/ 	.byte	0x00, 0xf5, 0x21, 0x00


	//----- nvinfo : EIATTR_SPARSE_MMA_MASK
	.align		4
.L_215:
        /*0088*/ 	.byte	0x03, 0x50
        /*008a*/ 	.short	0x0000


	//----- nvinfo : EIATTR_MAXREG_COUNT
	.align		4
        /*008c*/ 	.byte	0x03, 0x1b
        /*008e*/ 	.short	0x00ff


	//----- nvinfo : EIATTR_MERCURY_ISA_VERSION
	.align		4
        /*0090*/ 	.byte	0x03, 0x5f
        /*0092*/ 	.short	0x0101


	//----- nvinfo : EIATTR_VRC_CTA_INIT_COUNT
	.align		4
        /*0094*/ 	.byte	0x02, 0x4a
	.zero		1
	.zero		1


	//----- nvinfo : EIATTR_EXIT_INSTR_OFFSETS
	.align		4
        /*0098*/ 	.byte	0x04, 0x1c
        /*009a*/ 	.short	(.L_217 - .L_216)


	//   ....[0]....
.L_216:
        /*009c*/ 	.word	0x000000d0


	//   ....[1]....
        /*00a0*/ 	.word	0x000001a0


	//   ....[2]....
        /*00a4*/ 	.word	0x000003e0


	//----- nvinfo : EIATTR_CBANK_PARAM_SIZE
	.align		4
.L_217:
        /*00a8*/ 	.byte	0x03, 0x19
        /*00aa*/ 	.short	0x002c


	//----- nvinfo : EIATTR_PARAM_CBANK
	.align		4
        /*00ac*/ 	.byte	0x04, 0x0a
        /*00ae*/ 	.short	(.L_219 - .L_218)
	.align		4
.L_218:
        /*00b0*/ 	.word	index@(.nv.constant0._Z39nppiHistogramEven_16u_C1R_kernel_globalPKtiiiPiiii)
        /*00b4*/ 	.short	0x0380
        /*00b6*/ 	.short	0x002c


	//----- nvinfo : EIATTR_SW_WAR
	.align		4
.L_219:
        /*00b8*/ 	.byte	0x04, 0x36
        /*00ba*/ 	.short	(.L_221 - .L_220)
.L_220:
        /*00bc*/ 	.word	0x00000008
.L_221:


//--------------------- .nv.info._Z39nppiHistogramEven_16u_C1R_kernel_sharedPKtiiiPiiii --------------------------
	.section	.nv.info._Z39nppiHistogramEven_16u_C1R_kernel_sharedPKtiiiPiiii,"",@"SHT_CUDA_INFO"
	.sectionflags	@""
	.align	4


	//----- nvinfo : EIATTR_CUDA_API_VERSION
	.align		4
        /*0000*/ 	.byte	0x04, 0x37
        /*0002*/ 	.short	(.L_223 - .L_222)
.L_222:
        /*0004*/ 	.word	0x00000082


	//----- nvinfo : EIATTR_KPARAM_INFO
	.align		4
.L_223:
        /*0008*/ 	.byte	0x04, 0x17
        /*000a*/ 	.short	(.L_225 - .L_224)
.L_224:
        /*000c*/ 	.word	0x00000000
        /*0010*/ 	.short	0x0007
        /*0012*/ 	.short	0x0028
        /*0014*/ 	.byte	0x00, 0xf0, 0x11, 0x00


	//----- nvinfo : EIATTR_KPARAM_INFO
	.align		4
.L_225:
        /*0018*/ 	.byte	0x04, 0x17
        /*001a*/ 	.short	(.L_227 - .L_226)
.L_226:
        /*001c*/ 	.word	0x00000000
        /*0020*/ 	.short	0x0006
        /*0022*/ 	.short	0x0024
        /*0024*/ 	.byte	0x00, 0xf0, 0x11, 0x00


	//----- nvinfo : EIATTR_KPARAM_INFO
	.align		4
.L_227:
        /*0028*/ 	.byte	0x04, 0x17
        /*002a*/ 	.short	(.L_229 - .L_228)
.L_228:
        /*002c*/ 	.word	0x00000000
        /*0030*/ 	.short	0x0005
        /*0032*/ 	.short	0x0020
        /*0034*/ 	.byte	0x00, 0xf0, 0x11, 0x00


	//----- nvinfo : EIATTR_KPARAM_INFO
	.align		4
.L_229:
        /*0038*/ 	.byte	0x04, 0x17
        /*003a*/ 	.short	(.L_231 - .L_230)
.L_230:
        /*003c*/ 	.word	0x00000000
        /*0040*/ 	.short	0x0004
        /*0042*/ 	.short	0x0018
        /*0044*/ 	.byte	0x00, 0xf5, 0x21, 0x00


	//----- nvinfo : EIATTR_KPARAM_INFO
	.align		4
.L_231:
        /*0048*/ 	.byte	0x04, 0x17
        /*004a*/ 	.short	(.L_233 - .L_232)
.L_232:
        /*004c*/ 	.word	0x00000000
        /*0050*/ 	.short	0x0003
        /*0052*/ 	.short	0x0010
        /*0054*/ 	.byte	0x00, 0xf0, 0x11, 0x00


	//----- nvinfo : EIATTR_KPARAM_INFO
	.align		4
.L_233:
        /*0058*/ 	.byte	0x04, 0x17
        /*005a*/ 	.short	(.L_235 - .L_234)
.L_234:
        /*005c*/ 	.word	0x00000000
        /*0060*/ 	.short	0x0002
        /*0062*/ 	.short	0x000c
        /*0064*/ 	.byte	0x00, 0xf0, 0x11, 0x00


	//----- nvinfo : EIATTR_KPARAM_INFO
	.align		4
.L_235:
        /*0068*/ 	.byte	0x04, 0x17
        /*006a*/ 	.short	(.L_237 - .L_236)
.L_236:
        /*006c*/ 	.word	0x00000000
        /*0070*/ 	.short	0x0001
        /*0072*/ 	.short	0x0008
        /*0074*/ 	.byte	0x00, 0xf0, 0x11, 0x00


	//----- nvinfo : EIATTR_KPARAM_INFO
	.align		4
.L_237:
        /*0078*/ 	.byte	0x04, 0x17
        /*007a*/ 	.short	(.L_239 - .L_238)
.L_238:
        /*007c*/ 	.word	0x00000000
        /*0080*/ 	.short	0x0000
        /*0082*/ 	.short	0x0000
        /*0084*/ 	.byte	0x00, 0xf5, 0x21, 0x00


	//----- nvinfo : EIATTR_SPARSE_MMA_MASK
	.align		4
.L_239:
        /*0088*/ 	.byte	0x03, 0x50
        /*008a*/ 	.short	0x0000


	//----- nvinfo : EIATTR_MAXREG_COUNT
	.align		4
        /*008c*/ 	.byte	0x03, 0x1b
        /*008e*/ 	.short	0x00ff


	//----- nvinfo : EIATTR_NUM_BARRIERS
	.align		4
        /*0090*/ 	.byte	0x02, 0x4c
        /*0092*/ 	.byte	0x01
	.zero		1


	//----- nvinfo : EIATTR_MERCURY_ISA_VERSION
	.align		4
        /*0094*/ 	.byte	0x03, 0x5f
        /*0096*/ 	.short	0x0101


	//----- nvinfo : EIATTR_VRC_CTA_INIT_COUNT
	.align		4
        /*0098*/ 	.byte	0x02, 0x4a
	.zero		1
	.zero		1


	//----- nvinfo : EIATTR_EXIT_INSTR_OFFSETS
	.align		4
        /*009c*/ 	.byte	0x04, 0x1c
        /*009e*/ 	.short	(.L_241 - .L_240)


	//   ....[0]....
.L_240:
        /*00a0*/ 	.word	0x00000870


	//   ....[1]....
        /*00a4*/ 	.word	0x00000be0


	//   ....[2]....
        /*00a8*/ 	.word	0x00000d90


	//----- nvinfo : EIATTR_CRS_STACK_SIZE
	.align		4
.L_241:
        /*00ac*/ 	.byte	0x04, 0x1e
        /*00ae*/ 	.short	(.L_243 - .L_242)
.L_242:
        /*00b0*/ 	.word	0x00000000


	//----- nvinfo : EIATTR_CBANK_PARAM_SIZE
	.align		4
.L_243:
        /*00b4*/ 	.byte	0x03, 0x19
        /*00b6*/ 	.short	0x002c


	//----- nvinfo : EIATTR_PARAM_CBANK
	.align		4
        /*00b8*/ 	.byte	0x04, 0x0a
        /*00ba*/ 	.short	(.L_245 - .L_244)
	.align		4
.L_244:
        /*00bc*/ 	.word	index@(.nv.constant0._Z39nppiHistogramEven_16u_C1R_kernel_sharedPKtiiiPiiii)
        /*00c0*/ 	.short	0x0380
        /*00c2*/ 	.short	0x002c


	//----- nvinfo : EIATTR_SW_WAR
	.align		4
.L_245:
        /*00c4*/ 	.byte	0x04, 0x36
        /*00c6*/ 	.short	(.L_247 - .L_246)
.L_246:
        /*00c8*/ 	.word	0x00000008
.L_247:


//--------------------- .nv.info._Z38nppiHistogramEven_8u_C1R_kernel_globalPKhiiiPiiii --------------------------
	.section	.nv.info._Z38nppiHistogramEven_8u_C1R_kernel_globalPKhiiiPiiii,"",@"SHT_CUDA_INFO"
	.sectionflags	@""
	.align	4


	//----- nvinfo : EIATTR_CUDA_API_VERSION
	.align		4
        /*0000*/ 	.byte	0x04, 0x37
        /*0002*/ 	.short	(.L_249 - .L_248)
.L_248:
        /*0004*/ 	.word	0x00000082


	//----- nvinfo : EIATTR_KPARAM_INFO
	.align		4
.L_249:
        /*0008*/ 	.byte	0x04, 0x17
        /*000a*/ 	.short	(.L_251 - .L_250)
.L_250:
        /*000c*/ 	.word	0x00000000
        /*0010*/ 	.short	0x0007
        /*0012*/ 	.short	0x0028
        /*0014*/ 	.byte	0x00, 0xf0, 0x11, 0x00


	//----- nvinfo : EIATTR_KPARAM_INFO
	.align		4
.L_251:
        /*0018*/ 	.byte	0x04, 0x17
        /*001a*/ 	.short	(.L_253 - .L_252)
.L_252:
        /*001c*/ 	.word	0x00000000
        /*0020*/ 	.short	0x0006
        /*0022*/ 	.short	0x0024
        /*0024*/ 	.byte	0x00, 0xf0, 0x11, 0x00


	//----- nvinfo : EIATTR_KPARAM_INFO
	.align		4
.L_253:
        /*0028*/ 	.byte	0x04, 0x17
        /*002a*/ 	.short	(.L_255 - .L_254)
.L_254:
        /*002c*/ 	.word	0x00000000
        /*0030*/ 	.short	0x0005
        /*0032*/ 	.short	0x0020
        /*0034*/ 	.byte	0x00, 0xf0, 0x11, 0x00


	//----- nvinfo : EIATTR_KPARAM_INFO
	.align		4
.L_255:
        /*0038*/ 	.byte	0x04, 0x17
        /*003a*/ 	.short	(.L_257 - .L_256)
.L_256:
        /*003c*/ 	.word	0x00000000
        /*0040*/ 	.short	0x0004
        /*0042*/ 	.short	0x0018
        /*0044*/ 	.byte	0x00, 0xf5, 0x21, 0x00


	//----- nvinfo : EIATTR_KPARAM_INFO
	.align		4
.L_257:
        /*0048*/ 	.byte	0x04, 0x17
        /*004a*/ 	.short	(.L_259 - .L_258)
.L_258:
        /*004c*/ 	.word	0x00000000
        /*0050*/ 	.short	0x0003
        /*0052*/ 	.short	0x0010
        /*0054*/ 	.byte	0x00, 0xf0, 0x11, 0x00


	//----- nvinfo : EIATTR_KPARAM_INFO
	.align		4
.L_259:
        /*0058*/ 	.byte	0x04, 0x17
        /*005a*/ 	.short	(.L_261 - .L_260)
.L_260:
        /*005c*/ 	.word	0x00000000
        /*0060*/ 	.short	0x0002
        /*0062*/ 	.short	0x000c
        /*0064*/ 	.byte	0x00, 0xf0, 0x11, 0x00


	//----- nvinfo : EIATTR_KPARAM_INFO
	.align		4
.L_261:
        /*0068*/ 	.byte	0x04, 0x17
        /*006a*/ 	.short	(.L_263 - .L_262)
.L_262:
        /*006c*/ 	.word	0x00000000
        /*0070*/ 	.short	0x0001
        /*0072*/ 	.short	0x0008
        /*0074*/ 	.byte	0x00, 0xf0, 0x11, 0x00


	//----- nvinfo : EIATTR_KPARAM_INFO
	.align		4
.L_263:
        /*0078*/ 	.byte	0x04, 0x17
        /*007a*/ 	.short	(.L_265 - .L_264)
.L_264:
        /*007c*/ 	.word	0x00000000
        /*0080*/ 	.short	0x0000
        /*0082*/ 	.short	0x0000
        /*0084*/ 	.byte	0x00, 0xf5, 0x21, 0x00


	//----- nvinfo : EIATTR_SPARSE_MMA_MASK
	.align		4
.L_265:
        /*0088*/ 	.byte	0x03, 0x50
        /*008a*/ 	.short	0x0000


	//----- nvinfo : EIATTR_MAXREG_COUNT
	.align		4
        /*008c*/ 	.byte	0x03, 0x1b
        /*008e*/ 	.short	0x00ff


	//----- nvinfo : EIATTR_MERCURY_ISA_VERSION
	.align		4
        /*0090*/ 	.byte	0x03, 0x5f
        /*0092*/ 	.short	0x0101


	//----- nvinfo : EIATTR_VRC_CTA_INIT_COUNT
	.align		4
        /*0094*/ 	.byte	0x02, 0x4a
	.zero		1
	.zero		1


	//----- nvinfo : EIATTR_EXIT_INSTR_OFFSETS
	.align		4
        /*0098*/ 	.byte	0x04, 0x1c
        /*009a*/ 	.short	(.L_267 - .L_266)


	//   ....[0]....
.L_266:
        /*009c*/ 	.word	0x000000d0


	//   ....[1]....
        /*00a0*/ 	.word	0x000001b0


	//   ....[2]....
        /*00a4*/ 	.word	0x000003f0


	//----- nvinfo : EIATTR_CBANK_PARAM_SIZE
	.align		4
.L_267:
        /*00a8*/ 	.byte	0x03, 0x19
        /*00aa*/ 	.short	0x002c


	//----- nvinfo : EIATTR_PARAM_CBANK
	.align		4
        /*00ac*/ 	.byte	0x04, 0x0a
        /*00ae*/ 	.short	(.L_269 - .L_268)
	.align		4
.L_268:
        /*00b0*/ 	.word	index@(.nv.constant0._Z38nppiHistogramEven_8u_C1R_kernel_globalPKhiiiPiiii)
        /*00b4*/ 	.short	0x0380
        /*00b6*/ 	.short	0x002c


	//----- nvinfo : EIATTR_SW_WAR
	.align		4
.L_269:
        /*00b8*/ 	.byte	0x04, 0x36
        /*00ba*/ 	.short	(.L_271 - .L_270)
.L_270:
        /*00bc*/ 	.word	0x00000008
.L_271:


//--------------------- .nv.info._Z38nppiHistogramEven_8u_C1R_kernel_sharedPKhiiiPiiii --------------------------
	.section	.nv.info._Z38nppiHistogramEven_8u_C1R_kernel_sharedPKhiiiPiiii,"",@"SHT_CUDA_INFO"
	.sectionflags	@""
	.align	4


	//----- nvinfo : EIATTR_CUDA_API_VERSION
	.align		4
        /*0000*/ 	.byte	0x04, 0x37
        /*0002*/ 	.short	(.L_273 - .L_272)
.L_272:
        /*0004*/ 	.word	0x00000082


	//----- nvinfo : EIATTR_KPARAM_INFO
	.align		4
.L_273:
        /*0008*/ 	.byte	0x04, 0x17
        /*000a*/ 	.short	(.L_275 - .L_274)
.L_274:
        /*000c*/ 	.word	0x00000000
        /*0010*/ 	.short	0x0007
        /*0012*/ 	.short	0x0028
        /*0014*/ 	.byte	0x00, 0xf0, 0x11, 0x00


	//----- nvinfo : EIATTR_KPARAM_INFO
	.align		4
.L_275:
        /*0018*/ 	.byte	0x04, 0x17
        /*001a*/ 	.short	(.L_277 - .L_276)
.L_276:
        /*001c*/ 	.word	0x00000000
        /*0020*/ 	.short	0x0006
        /*0022*/ 	.short	0x0024
        /*0024*/ 	.byte	0x00, 0xf0, 0x11, 0x00


	//----- nvinfo : EIATTR_KPARAM_INFO
	.align		4
.L_277:
        /*0028*/ 	.byte	0x04, 0x17
        /*002a*/ 	.short	(.L_279 - .L_278)
.L_278:
        /*002c*/ 	.word	0x00000000
        /*0030*/ 	.short	0x0005
        /*0032*/ 	.short	0x0020
        /*0034*/ 	.byte	0x00, 0xf0, 0x11, 0x00


	//----- nvinfo : EIATTR_KPARAM_INFO
	.align		4
.L_279:
        /*0038*/ 	.byte	0x04, 0x17
        /*003a*/ 	.short	(.L_281 - .L_280)
.L_280:
        /*003c*/ 	.word	0x00000000
        /*0040*/ 	.short	0x0004
        /*0042*/ 	.short	0x0018
        /*0044*/ 	.byte	0x00, 0xf5, 0x21, 0x00


	//----- nvinfo : EIATTR_KPARAM_INFO
	.align		4
.L_281:
        /*0048*/ 	.byte	0x04, 0x17
        /*004a*/ 	.short	(.L_283 - .L_282)
.L_282:
        /*004c*/ 	.word	0x00000000
        /*0050*/ 	.short	0x0003
        /*0052*/ 	.short	0x0010
        /*0054*/ 	.byte	0x00, 0xf0, 0x11, 0x00


	//----- nvinfo : EIATTR_KPARAM_INFO
	.align		4
.L_283:
        /*0058*/ 	.byte	0x04, 0x17
        /*005a*/ 	.short	(.L_285 - .L_284)
.L_284:
        /*005c*/ 	.word	0x00000000
        /*0060*/ 	.short	0x0002
        /*0062*/ 	.short	0x000c
        /*0064*/ 	.byte	0x00, 0xf0, 0x11, 0x00


	//----- nvinfo : EIATTR_KPARAM_INFO
	.align		4
.L_285:
        /*0068*/ 	.byte	0x04, 0x17
        /*006a*/ 	.short	(.L_287 - .L_286)
.L_286:
        /*006c*/ 	.word	0x00000000
        /*0070*/ 	.short	0x0001
        /*0072*/ 	.short	0x0008
        /*0074*/ 	.byte	0x00, 0xf0, 0x11, 0x00


	//----- nvinfo : EIATTR_KPARAM_INFO
	.align		4
.L_287:
        /*0078*/ 	.byte	0x04, 0x17
        /*007a*/ 	.short	(.L_289 - .L_288)
.L_288:
        /*007c*/ 	.word	0x00000000
        /*0080*/ 	.short	0x0000
        /*0082*/ 	.short	0x0000
        /*0084*/ 	.byte	0x00, 0xf5, 0x21, 0x00


	//----- nvinfo : EIATTR_SPARSE_MMA_MASK
	.align		4
.L_289:
        /*0088*/ 	.byte	0x03, 0x50
        /*008a*/ 	.short	0x0000


	//----- nvinfo : EIATTR_MAXREG_COUNT
	.align		4
        /*008c*/ 	.byte	0x03, 0x1b
        /*008e*/ 	.short	0x00ff


	//----- nvinfo : EIATTR_NUM_BARRIERS
	.align		4
        /*0090*/ 	.byte	0x02, 0x4c
        /*0092*/ 	.byte	0x01
	.zero		1


	//----- nvinfo : EIATTR_MERCURY_ISA_VERSION
	.align		4
        /*0094*/ 	.byte	0x03, 0x5f
        /*0096*/ 	.short	0x0101


	//----- nvinfo : EIATTR_VRC_CTA_INIT_COUNT
	.align		4
        /*0098*/ 	.byte	0x02, 0x4a
	.zero		1
	.zero		1


	//----- nvinfo : EIATTR_EXIT_INSTR_OFFSETS
	.align		4
        /*009c*/ 	.byte	0x04, 0x1c
        /*009e*/ 	.short	(.L_291 - .L_290)


	//   ....[0]....
.L_290:
        /*00a0*/ 	.word	0x00000880


	//   ....[1]....
        /*00a4*/ 	.word	0x00000bf0


	//   ....[2]....
        /*00a8*/ 	.word	0x00000da0


	//----- nvinfo : EIATTR_CRS_STACK_SIZE
	.align		4
.L_291:
        /*00ac*/ 	.byte	0x04, 0x1e
        /*00ae*/ 	.short	(.L_293 - .L_292)
.L_292:
        /*00b0*/ 	.word	0x00000000


	//----- nvinfo : EIATTR_CBANK_PARAM_SIZE
	.align		4
.L_293:
        /*00b4*/ 	.byte	0x03, 0x19
        /*00b6*/ 	.short	0x002c


	//----- nvinfo : EIATTR_PARAM_CBANK
	.align		4
        /*00b8*/ 	.byte	0x04, 0x0a
        /*00ba*/ 	.short	(.L_295 - .L_294)
	.align		4
.L_294:
        /*00bc*/ 	.word	index@(.nv.constant0._Z38nppiHistogramEven_8u_C1R_kernel_sharedPKhiiiPiiii)
        /*00c0*/ 	.short	0x0380
        /*00c2*/ 	.short	0x002c


	//----- nvinfo : EIATTR_SW_WAR
	.align		4
.L_295:
        /*00c4*/ 	.byte	0x04, 0x36
        /*00c6*/ 	.short	(.L_297 - .L_296)
.L_296:
        /*00c8*/ 	.word	0x00000008
.L_297:


//--------------------- .nv.callgraph             --------------------------
	.section	.nv.callgraph,"",@"SHT_CUDA_CALLGRAPH"
	.align	4
	.sectionentsize	8
	.align		4
        /*0000*/ 	.word	0x00000000
	.align		4
        /*0004*/ 	.word	0xffffffff
	.align		4
        /*0008*/ 	.word	0x00000000
	.align		4
        /*000c*/ 	.word	0xfffffffe
	.align		4
        /*0010*/ 	.word	0x00000000
	.align		4
        /*0014*/ 	.word	0xfffffffd
	.align		4
        /*0018*/ 	.word	0x00000000
	.align		4
        /*001c*/ 	.word	0xfffffffc


//--------------------- .text._Z38nppiHistogramEven_8u_C4R_kernel_globalPKhiiiPiS1_S1_S1_iiiiiiiiiiii --------------------------
	.section	.text._Z38nppiHistogramEven_8u_C4R_kernel_globalPKhiiiPiS1_S1_S1_iiiiiiiiiiii,"ax",@progbits
	.align	128
        .global         _Z38nppiHistogramEven_8u_C4R_kernel_globalPKhiiiPiS1_S1_S1_iiiiiiiiiiii
        .type           _Z38nppiHistogramEven_8u_C4R_kernel_globalPKhiiiPiS1_S1_S1_iiiiiiiiiiii,@function
        .size           _Z38nppiHistogramEven_8u_C4R_kernel_globalPKhiiiPiS1_S1_S1_iiiiiiiiiiii,(.L_x_86 - _Z38nppiHistogramEven_8u_C4R_kernel_globalPKhiiiPiS1_S1_S1_iiiiiiiiiiii)
        .other          _Z38nppiHistogramEven_8u_C4R_kernel_globalPKhiiiPiS1_S1_S1_iiiiiiiiiiii,@"STO_CUDA_ENTRY STV_DEFAULT"
_Z38nppiHistogramEven_8u_C4R_kernel_globalPKhiiiPiS1_S1_S1_iiiiiiiiiiii:
.text._Z38nppiHistogramEven_8u_C4R_kernel_globalPKhiiiPiS1_S1_S1_iiiiiiiiiiii:
[----:B------:R-:W-:Y:S01]  /*0000*/  LDC R1, c[0x0][0x37c] ;  /* 0x0000df00ff017b82 */ /* 0x000fe20000000800 */
[----:B------:R-:W0:Y:S07]  /*0010*/  S2R R5, SR_TID.Y ;  /* 0x0000000000057919 */ /* 0x000e2e0000002200 */
[----:B------:R-:W1:Y:S01]  /*0020*/  LDC R0, c[0x0][0x360] ;  /* 0x0000d800ff007b82 */ /* 0x000e620000000800 */
[----:B------:R-:W2:Y:S01]  /*0030*/  LDCU UR6, c[0x0][0x390] ;  /* 0x00007200ff0677ac */ /* 0x000ea20008000800 */
[----:B------:R-:W1:Y:S01]  /*0040*/  S2R R3, SR_TID.X ;  /* 0x0000000000037919 */ /* 0x000e620000002100 */
[----:B------:R-:W3:Y:S05]  /*0050*/  LDCU UR7, c[0x0][0x38c] ;  /* 0x00007180ff0777ac */ /* 0x000eea0008000800 */
[----:B------:R-:W0:Y:S08]  /*0060*/  S2UR UR5, SR_CTAID.Y ;  /* 0x00000000000579c3 */ /* 0x000e300000002600 */
[----:B------:R-:W0:Y:S08]  /*0070*/  LDC R2, c[0x0][0x364] ;  /* 0x0000d900ff027b82 */ /* 0x000e300000000800 */
[----:B------:R-:W1:Y:S01]  /*0080*/  S2UR UR4, SR_CTAID.X ;  /* 0x00000000000479c3 */ /* 0x000e620000002500 */
[----:B0-----:R-:W-:-:S05]  /*0090*/  IMAD R2, R2, UR5, R5 ;  /* 0x0000000502027c24 */ /* 0x001fca000f8e0205 */
[----:B--2---:R-:W-:Y:S01]  /*00a0*/  ISETP.GE.AND P0, PT, R2, UR6, PT ;  /* 0x0000000602007c0c */ /* 0x004fe2000bf06270 */
[----:B-1----:R-:W-:-:S05]  /*00b0*/  IMAD R0, R0, UR4, R3 ;  /* 0x0000000400007c24 */ /* 0x002fca000f8e0203 */
[----:B---3--:R-:W-:-:S13]  /*00c0*/  ISETP.GE.OR P0, PT, R0, UR7, P0 ;  /* 0x0000000700007c0c */ /* 0x008fda0008706670 */
[----:B------:R-:W-:Y:S05]  /*00d0*/  @P0 EXIT ;  /* 0x000000000000094d */ /* 0x000fea0003800000 */
[----:B------:R-:W0:Y:S01]  /*00e0*/  LDCU UR6, c[0x0][0x388] ;  /* 0x00007100ff0677ac */ /* 0x000e220008000800 */
[----:B------:R-:W-:Y:S01]  /*00f0*/  IMAD.SHL.U32 R3, R0, 0x4, RZ ;  /* 0x0000000400037824 */ /* 0x000fe200078e00ff */
[----:B------:R-:W1:Y:S01]  /*0100*/  LDC R7, c[0x0][0x3c8] ;  /* 0x0000f200ff077b82 */ /* 0x000e620000000800 */
[----:B------:R-:W2:Y:S03]  /*0110*/  LDCU.64 UR8, c[0x0][0x380] ;  /* 0x00007000ff0877ac */ /* 0x000ea60008000a00 */
[--C-:B------:R-:W-:Y:S01]  /*0120*/  SHF.R.S32.HI R5, RZ, 0x1f, R3.reuse ;  /* 0x0000001fff057819 */ /* 0x100fe20000011403 */
[----:B------:R-:W3:Y:S01]  /*0130*/  LDCU.64 UR4, c[0x0][0x358] ;  /* 0x00006b00ff0477ac */ /* 0x000ee20008000a00 */
[----:B0-----:R-:W-:Y:S01]  /*0140*/  IMAD R0, R2, UR6, RZ ;  /* 0x0000000602007c24 */ /* 0x001fe2000f8e02ff */
[----:B------:R-:W0:Y:S04]  /*0150*/  LDCU UR6, c[0x0][0x3d8] ;  /* 0x00007b00ff0677ac */ /* 0x000e280008000800 */
[----:B--2---:R-:W-:-:S02]  /*0160*/  IADD3 R2, P0, P1, R0, UR8, R3 ;  /* 0x0000000800027c10 */ /* 0x004fc4000f91e003 */
[----:B------:R-:W-:-:S04]  /*0170*/  SHF.R.S32.HI R0, RZ, 0x1f, R0 ;  /* 0x0000001fff007819 */ /* 0x000fc80000011400 */
[----:B------:R-:W-:-:S05]  /*0180*/  IADD3.X R3, PT, PT, R0, UR9, R5, P0, P1 ;  /* 0x0000000900037c10 */ /* 0x000fca00087e2405 */
[----:B---3--:R-:W0:Y:S01]  /*0190*/  LDG.E.U8 R4, desc[UR4][R2.64] ;  /* 0x0000000402047981 */ /* 0x008e22000c1e1100 */
[----:B------:R-:W-:Y:S01]  /*01a0*/  BSSY.RECONVERGENT B0, `(.L_x_0) ;  /* 0x0000027000007945 */ /* 0x000fe20003800200 */
[----:B0-----:R-:W-:-:S04]  /*01b0*/  ISETP.GE.AND P0, PT, R4, UR6, PT ;  /* 0x0000000604007c0c */ /* 0x001fc8000bf06270 */
[----:B-1----:R-:W-:-:S13]  /*01c0*/  ISETP.LT.OR P0, PT, R4, R7, P0 ;  /* 0x000000070400720c */ /* 0x002fda0000701670 */
[----:B------:R-:W-:Y:S05]  /*01d0*/  @P0 BRA `(.L_x_1) ;  /* 0x00000000008c0947 */ /* 0x000fea0003800000 */
[----:B------:R-:W-:Y:S01]  /*01e0*/  IADD3 R0, PT, PT, -R7, UR6, RZ ;  /* 0x0000000607007c10 */ /* 0x000fe2000fffe1ff */
[----:B------:R-:W0:Y:S01]  /*01f0*/  LDC R9, c[0x0][0x3b8] ;  /* 0x0000ee00ff097b82 */ /* 0x000e220000000800 */
[----:B------:R-:W-:Y:S02]  /*0200*/  IMAD.IADD R4, R4, 0x1, -R7 ;  /* 0x0000000104047824 */ /* 0x000fe400078e0a07 */
[----:B------:R-:W-:-:S04]  /*0210*/  IABS R11, R0 ;  /* 0x00000000000b7213 */ /* 0x000fc80000000000 */
[----:B------:R-:W1:Y:S08]  /*0220*/  I2F.RP R6, R11 ;  /* 0x0000000b00067306 */ /* 0x000e700000209400 */
[----:B-1----:R-:W1:Y:S01]  /*0230*/  MUFU.RCP R6, R6 ;  /* 0x0000000600067308 */ /* 0x002e620000001000 */
[----:B0-----:R-:W-:-:S04]  /*0240*/  VIADD R7, R9, 0xffffffff ;  /* 0xffffffff09077836 */ /* 0x001fc80000000000 */
[----:B------:R-:W-:Y:S01]  /*0250*/  IMAD R7, R4, R7, RZ ;  /* 0x0000000704077224 */ /* 0x000fe200078e02ff */
[----:B------:R-:W-:Y:S01]  /*0260*/  IABS R4, R0 ;  /* 0x0000000000047213 */ /* 0x000fe20000000000 */
[----:B-1----:R-:W-:-:S03]  /*0270*/  VIADD R5, R6, 0xffffffe ;  /* 0x0ffffffe06057836 */ /* 0x002fc60000000000 */
[----:B------:R-:W-:Y:S02]  /*0280*/  IABS R6, R7 ;  /* 0x0000000700067213 */ /* 0x000fe40000000000 */
[----:B------:R-:W-:Y:S01]  /*0290*/  LOP3.LUT R7, R7, R0, RZ, 0x3c, !PT ;  /* 0x0000000007077212 */ /* 0x000fe200078e3cff */
[----:B------:R-:W0:Y:S03]  /*02a0*/  F2I.FTZ.U32.TRUNC.NTZ R5, R5 ;  /* 0x0000000500057305 */ /* 0x000e26000021f000 */
[----:B------:R-:W-:Y:S02]  /*02b0*/  ISETP.GE.AND P1, PT, R7, RZ, PT ;  /* 0x000000ff0700720c */ /* 0x000fe40003f26270 */
[----:B0-----:R-:W-:-:S05]  /*02c0*/  IADD3 R8, PT, PT, RZ, -R5, RZ ;  /* 0x80000005ff087210 */ /* 0x001fca0007ffe0ff */
[----:B------:R-:W-:Y:S02]  /*02d0*/  IMAD R13, R8, R11, RZ ;  /* 0x0000000b080d7224 */ /* 0x000fe400078e02ff */
[----:B------:R-:W-:Y:S02]  /*02e0*/  IMAD.MOV R8, RZ, RZ, -R4 ;  /* 0x000000ffff087224 */ /* 0x000fe400078e0a04 */
[----:B------:R-:W-:-:S04]  /*02f0*/  IMAD.MOV.U32 R4, RZ, RZ, RZ ;  /* 0x000000ffff047224 */ /* 0x000fc800078e00ff */
[----:B------:R-:W-:-:S04]  /*0300*/  IMAD.HI.U32 R4, R5, R13, R4 ;  /* 0x0000000d05047227 */ /* 0x000fc800078e0004 */
[----:B------:R-:W-:-:S04]  /*0310*/  IMAD.MOV.U32 R5, RZ, RZ, R6 ;  /* 0x000000ffff057224 */ /* 0x000fc800078e0006 */
[----:B------:R-:W-:-:S04]  /*0320*/  IMAD.HI.U32 R6, R4, R5, RZ ;  /* 0x0000000504067227 */ /* 0x000fc800078e00ff */
[----:B------:R-:W-:-:S05]  /*0330*/  IMAD R4, R6, R8, R5 ;  /* 0x0000000806047224 */ /* 0x000fca00078e0205 */
[----:B------:R-:W-:-:S13]  /*0340*/  ISETP.GT.U32.AND P2, PT, R11, R4, PT ;  /* 0x000000040b00720c */ /* 0x000fda0003f44070 */
[----:B------:R-:W-:Y:S01]  /*0350*/  @!P2 IMAD.IADD R4, R4, 0x1, -R11 ;  /* 0x000000010404a824 */ /* 0x000fe200078e0a0b */
[----:B------:R-:W-:Y:S02]  /*0360*/  @!P2 IADD3 R6, PT, PT, R6, 0x1, RZ ;  /* 0x000000010606a810 */ /* 0x000fe40007ffe0ff */
[----:B------:R-:W-:Y:S02]  /*0370*/  ISETP.NE.AND P2, PT, R0, RZ, PT ;  /* 0x000000ff0000720c */ /* 0x000fe40003f45270 */
[----:B------:R-:W-:Y:S02]  /*0380*/  ISETP.GE.U32.AND P0, PT, R4, R11, PT ;  /* 0x0000000b0400720c */ /* 0x000fe40003f06070 */
[----:B------:R-:W0:Y:S11]  /*0390*/  LDC.64 R4, c[0x0][0x398] ;  /* 0x0000e600ff047b82 */ /* 0x000e360000000a00 */
[----:B------:R-:W-:-:S04]  /*03a0*/  @P0 VIADD R6, R6, 0x1 ;  /* 0x0000000106060836 */ /* 0x000fc80000000000 */
[----:B------:R-:W-:Y:S01]  /*03b0*/  @!P1 IMAD.MOV R6, RZ, RZ, -R6 ;  /* 0x000000ffff069224 */ /* 0x000fe200078e0a06 */
[----:B------:R-:W-:-:S04]  /*03c0*/  @!P2 LOP3.LUT R6, RZ, R0, RZ, 0x33, !PT ;  /* 0x00000000ff06a212 */ /* 0x000fc800078e33ff */
[----:B------:R-:W-:Y:S01]  /*03d0*/  VIADDMNMX R7, R9, 0xfffffffe, R6, PT ;  /* 0xfffffffe09077846 */ /* 0x000fe20003800106 */
[----:B------:R-:W-:-:S04]  /*03e0*/  IMAD.MOV.U32 R9, RZ, RZ, 0x1 ;  /* 0x00000001ff097424 */ /* 0x000fc800078e00ff */
[----:B0-----:R-:W-:-:S05]  /*03f0*/  IMAD.WIDE R4, R7, 0x4, R4 ;  /* 0x0000000407047825 */ /* 0x001fca00078e0204 */
[----:B------:R0:W-:Y:S02]  /*0400*/  REDG.E.ADD.STRONG.GPU desc[UR4][R4.64], R9 ;  /* 0x000000090400798e */ /* 0x0001e4000c12e104 */
.L_x_1:
[----:B------:R-:W-:Y:S05]  /*0410*/  BSYNC.RECONVERGENT B0 ;  /* 0x0000000000007941 */ /* 0x000fea0003800200 */
.L_x_0:
[----:B0-----:R-:W2:Y:S01]  /*0420*/  LDG.E.U8 R4, desc[UR4][R2.64+0x1] ;  /* 0x0000010402047981 */ /* 0x001ea2000c1e1100 */
[----:B------:R-:W0:Y:S01]  /*0430*/  LDC R7, c[0x0][0x3cc] ;  /* 0x0000f300ff077b82 */ /* 0x000e220000000800 */
[----:B------:R-:W2:Y:S01]  /*0440*/  LDCU UR6, c[0x0][0x3dc] ;  /* 0x00007b80ff0677ac */ /* 0x000ea20008000800 */
[----:B------:R-:W-:Y:S01]  /*0450*/  BSSY.RECONVERGENT B0, `(.L_x_2) ;  /* 0x0000027000007945 */ /* 0x000fe20003800200 */
[----:B--2---:R-:W-:-:S04]  /*0460*/  ISETP.GE.AND P0, PT, R4, UR6, PT ;  /* 0x0000000604007c0c */ /* 0x004fc8000bf06270 */
[----:B0-----:R-:W-:-:S13]  /*0470*/  ISETP.LT.OR P0, PT, R4, R7, P0 ;  /* 0x000000070400720c */ /* 0x001fda0000701670 */
[----:B------:R-:W-:Y:S05]  /*0480*/  @P0 BRA `(.L_x_3) ;  /* 0x00000000008c0947 */ /* 0x000fea0003800000 */
[----:B------:R-:W-:Y:S01]  /*0490*/  IADD3 R0, PT, PT, -R7, UR6, RZ ;  /* 0x0000000607007c10 */ /* 0x000fe2000fffe1ff */
[----:B------:R-:W0:Y:S01]  /*04a0*/  LDC R9, c[0x0][0x3bc] ;  /* 0x0000ef00ff097b82 */ /* 0x000e220000000800 */
[----:B------:R-:W-:Y:S02]  /*04b0*/  IADD3 R4, PT, PT, R4, -R7, RZ ;  /* 0x8000000704047210 */ /* 0x000fe40007ffe0ff */
        /* <DEDUP_REMOVED lines=10> */
[----:B------:R-:W-:Y:S01]  /*0560*/  ISETP.GE.AND P1, PT, R7, RZ, PT ;  /* 0x000000ff0700720c */ /* 0x000fe20003f26270 */
[----:B0-----:R-:W-:-:S04]  /*0570*/  IMAD.MOV R8, RZ, RZ, -R5 ;  /* 0x000000ffff087224 */ /* 0x001fc800078e0a05 */
[----:B------:R-:W-:Y:S02]  /*0580*/  IMAD R13, R8, R11, RZ ;  /* 0x0000000b080d7224 */ /* 0x000fe400078e02ff */
[----:B------:R-:W-:Y:S02]  /*0590*/  IMAD.MOV R8, RZ, RZ, -R4 ;  /* 0x000000ffff087224 */ /* 0x000fe400078e0a04 */
[----:B------:R-:W-:-:S04]  /*05a0*/  IMAD.MOV.U32 R4, RZ, RZ, RZ ;  /* 0x000000ffff047224 */ /* 0x000fc800078e00ff */
[----:B------:R-:W-:Y:S01]  /*05b0*/  IMAD.HI.U32 R4, R5, R13, R4 ;  /* 0x0000000d05047227 */ /* 0x000fe200078e0004 */
[----:B------:R-:W-:-:S05]  /*05c0*/  MOV R5, R6 ;  /* 0x0000000600057202 */ /* 0x000fca0000000f00 */
[----:B------:R-:W-:-:S04]  /*05d0*/  IMAD.HI.U32 R6, R4, R5, RZ ;  /* 0x0000000504067227 */ /* 0x000fc800078e00ff */
[----:B------:R-:W-:-:S05]  /*05e0*/  IMAD R4, R6, R8, R5 ;  /* 0x0000000806047224 */ /* 0x000fca00078e0205 */
[----:B------:R-:W-:-:S13]  /*05f0*/  ISETP.GT.U32.AND P2, PT, R11, R4, PT ;  /* 0x000000040b00720c */ /* 0x000fda0003f44070 */
[----:B------:R-:W-:Y:S02]  /*0600*/  @!P2 IMAD.IADD R4, R4, 0x1, -R11 ;  /* 0x000000010404a824 */ /* 0x000fe400078e0a0b */
[----:B------:R-:W-:Y:S01]  /*0610*/  @!P2 VIADD R6, R6, 0x1 ;  /* 0x000000010606a836 */ /* 0x000fe20000000000 */
[----:B------:R-:W-:Y:S02]  /*0620*/  ISETP.NE.AND P2, PT, R0, RZ, PT ;  /* 0x000000ff0000720c */ /* 0x000fe40003f45270 */
[----:B------:R-:W-:Y:S02]  /*0630*/  ISETP.GE.U32.AND P0, PT, R4, R11, PT ;  /* 0x0000000b0400720c */ /* 0x000fe40003f06070 */
[----:B------:R-:W0:Y:S11]  /*0640*/  LDC.64 R4, c[0x0][0x3a0] ;  /* 0x0000e800ff047b82 */ /* 0x000e360000000a00 */
[----:B------:R-:W-:-:S04]  /*0650*/  @P0 VIADD R6, R6, 0x1 ;  /* 0x0000000106060836 */ /* 0x000fc80000000000 */
[----:B------:R-:W-:Y:S01]  /*0660*/  @!P1 IMAD.MOV R6, RZ, RZ, -R6 ;  /* 0x000000ffff069224 */ /* 0x000fe200078e0a06 */
[----:B------:R-:W-:-:S04]  /*0670*/  @!P2 LOP3.LUT R6, RZ, R0, RZ, 0x33, !PT ;  /* 0x00000000ff06a212 */ /* 0x000fc800078e33ff */
[----:B------:R-:W-:Y:S01]  /*0680*/  VIADDMNMX R7, R9, 0xfffffffe, R6, PT ;  /* 0xfffffffe09077846 */ /* 0x000fe20003800106 */
[----:B------:R-:W-:-:S04]  /*0690*/  HFMA2 R9, -RZ, RZ, 0, 5.9604644775390625e-08 ;  /* 0x00000001ff097431 */ /* 0x000fc800000001ff */
[----:B0-----:R-:W-:-:S05]  /*06a0*/  IMAD.WIDE R4, R7, 0x4, R4 ;  /* 0x0000000407047825 */ /* 0x001fca00078e0204 */
[----:B------:R0:W-:Y:S02]  /*06b0*/  REDG.E.ADD.STRONG.GPU desc[UR4][R4.64], R9 ;  /* 0x000000090400798e */ /* 0x0001e4000c12e104 */
.L_x_3:
[----:B------:R-:W-:Y:S05]  /*06c0*/  BSYNC.RECONVERGENT B0 ;  /* 0x0000000000007941 */ /* 0x000fea0003800200 */
.L_x_2:
        /* <DEDUP_REMOVED lines=22> */
[----:B------:R-:W-:Y:S01]  /*0830*/  IMAD R13, R8, R11, RZ ;  /* 0x0000000b080d7224 */ /* 0x000fe200078e02ff */
[----:B------:R-:W-:Y:S01]  /*0840*/  IADD3 R8, PT, PT, RZ, -R4, RZ ;  /* 0x80000004ff087210 */ /* 0x000fe20007ffe0ff */
[----:B------:R-:W-:-:S04]  /*0850*/  IMAD.MOV.U32 R4, RZ, RZ, RZ ;  /* 0x000000ffff047224 */ /* 0x000fc800078e00ff */
[----:B------:R-:W-:-:S04]  /*0860*/  IMAD.HI.U32 R4, R5, R13, R4 ;  /* 0x0000000d05047227 */ /* 0x000fc800078e0004 */
[----:B------:R-:W-:-:S04]  /*0870*/  IMAD.MOV.U32 R5, RZ, RZ, R6 ;  /* 0x000000ffff057224 */ /* 0x000fc800078e0006 */
        /* <DEDUP_REMOVED lines=8> */
[----:B------:R-:W-:-:S05]  /*0900*/  @P0 IADD3 R6, PT, PT, R6, 0x1, RZ ;  /* 0x0000000106060810 */ /* 0x000fca0007ffe0ff */
[----:B------:R-:W-:Y:S01]  /*0910*/  @!P1 IMAD.MOV R6, RZ, RZ, -R6 ;  /* 0x000000ffff069224 */ /* 0x000fe200078e0a06 */
[----:B------:R-:W-:-:S04]  /*0920*/  @!P2 LOP3.LUT R6, RZ, R0, RZ, 0x33, !PT ;  /* 0x00000000ff06a212 */ /* 0x000fc800078e33ff */
[----:B------:R-:W-:Y:S01]  /*0930*/  VIADDMNMX R7, R9, 0xfffffffe, R6, PT ;  /* 0xfffffffe09077846 */ /* 0x000fe20003800106 */
[----:B------:R-:W-:-:S04]  /*0940*/  IMAD.MOV.U32 R9, RZ, RZ, 0x1 ;  /* 0x00000001ff097424 */ /* 0x000fc800078e00ff */
[----:B0-----:R-:W-:-:S05]  /*0950*/  IMAD.WIDE R4, R7, 0x4, R4 ;  /* 0x0000000407047825 */ /* 0x001fca00078e0204 */
[----:B------:R0:W-:Y:S02]  /*0960*/  REDG.E.ADD.STRONG.GPU desc[UR4][R4.64], R9 ;  /* 0x000000090400798e */ /* 0x0001e4000c12e104 */
.L_x_5:
[----:B------:R-:W-:Y:S05]  /*0970*/  BSYNC.RECONVERGENT B0 ;  /* 0x0000000000007941 */ /* 0x000fea0003800200 */
.L_x_4:
[----:B------:R-:W2:Y:S01]  /*0980*/  LDG.E.U8 R2, desc[UR4][R2.64+0x3] ;  /* 0x0000030402027981 */ /* 0x000ea2000c1e1100 */
[----:B0-----:R-:W0:Y:S01]  /*0990*/  LDC R5, c[0x0][0x3d4] ;  /* 0x0000f500ff057b82 */ /* 0x001e220000000800 */
[----:B------:R-:W2:Y:S02]  /*09a0*/  LDCU UR7, c[0x0][0x3e4] ;  /* 0x00007c80ff0777ac */ /* 0x000ea40008000800 */
[----:B--2---:R-:W-:-:S04]  /*09b0*/  ISETP.GE.AND P0, PT, R2, UR7, PT ;  /* 0x0000000702007c0c */ /* 0x004fc8000bf06270 */
[----:B0-----:R-:W-:-:S13]  /*09c0*/  ISETP.LT.OR P0, PT, R2, R5, P0 ;  /* 0x000000050200720c */ /* 0x001fda0000701670 */
[----:B------:R-:W-:Y:S05]  /*09d0*/  @P0 EXIT ;  /* 0x000000000000094d */ /* 0x000fea0003800000 */
        /* <DEDUP_REMOVED lines=16> */
[----:B------:R-:W-:Y:S01]  /*0ae0*/  IMAD.MOV R6, RZ, RZ, -R2 ;  /* 0x000000ffff067224 */ /* 0x000fe200078e0a02 */
[----:B------:R-:W-:-:S05]  /*0af0*/  MOV R2, RZ ;  /* 0x000000ff00027202 */ /* 0x000fca0000000f00 */
        /* <DEDUP_REMOVED lines=16> */
[----:B------:R-:W-:Y:S01]  /*0c00*/  REDG.E.ADD.STRONG.GPU desc[UR4][R2.64], R7 ;  /* 0x000000070200798e */ /* 0x000fe2000c12e104 */
[----:B------:R-:W-:Y:S05]  /*0c10*/  EXIT ;  /* 0x000000000000794d */ /* 0x000fea0003800000 */
.L_x_6:
[----:B------:R-:W-:-:S00]  /*0c20*/  BRA `(.L_x_6) ;  /* 0xfffffffc00fc7947 */ /* 0x000fc0000383ffff */
[----:B------:R-:W-:-:S00]  /*0c30*/  NOP ;  /* 0x0000000000007918 */ /* 0x000fc00000000000 */
        /* <DEDUP_REMOVED lines=12> */
.L_x_86:


//--------------------- .text._Z38nppiHistogramEven_8u_C4R_kernel_sharedPKhiiiPiS1_S1_S1_iiiiiiiiiiii --------------------------
	.section	.text._Z38nppiHistogramEven_8u_C4R_kernel_sharedPKhiiiPiS1_S1_S1_iiiiiiiiiiii,"ax",@progbits
	.align	128
        .global         _Z38nppiHistogramEven_8u_C4R_kernel_sharedPKhiiiPiS1_S1_S1_iiiiiiiiiiii
        .type           _Z38nppiHistogramEven_8u_C4R_kernel_sharedPKhiiiPiS1_S1_S1_iiiiiiiiiiii,@function
        .size           _Z38nppiHistogramEven_8u_C4R_kernel_sharedPKhiiiPiS1_S1_S1_iiiiiiiiiiii,(.L_x_87 - _Z38nppiHistogramEven_8u_C4R_kernel_sharedPKhiiiPiS1_S1_S1_iiiiiiiiiiii)
        .other          _Z38nppiHistogramEven_8u_C4R_kernel_sharedPKhiiiPiS1_S1_S1_iiiiiiiiiiii,@"STO_CUDA_ENTRY STV_DEFAULT"
_Z38nppiHistogramEven_8u_C4R_kernel_sharedPKhiiiPiS1_S1_S1_iiiiiiiiiiii:
.text._Z38nppiHistogramEven_8u_C4R_kernel_sharedPKhiiiPiS1_S1_S1_iiiiiiiiiiii:
[----:B------:R-:W-:Y:S01]  /*0000*/  LDC R1, c[0x0][0x37c] ;  /* 0x0000df00ff017b82 */ /* 0x000fe20000000800 */
[----:B------:R-:W0:Y:S07]  /*0010*/  S2R R9, SR_TID.Y ;  /* 0x0000000000097919 */ /* 0x000e2e0000002200 */
[----:B------:R-:W1:Y:S01]  /*0020*/  LDC.64 R4, c[0x0][0x3b8] ;  /* 0x0000ee00ff047b82 */ /* 0x000e620000000a00 */
[----:B------:R-:W0:Y:S01]  /*0030*/  LDCU UR6, c[0x0][0x360] ;  /* 0x00006c00ff0677ac */ /* 0x000e220008000800 */
[----:B------:R-:W-:Y:S01]  /*0040*/  BSSY.RECONVERGENT B0, `(.L_x_7) ;  /* 0x0000048000007945 */ /* 0x000fe20003800200 */
[----:B------:R-:W2:Y:S05]  /*0050*/  S2R R2, SR_TID.X ;  /* 0x0000000000027919 */ /* 0x000eaa0000002100 */
[----:B------:R-:W3:Y:S08]  /*0060*/  LDC.64 R6, c[0x0][0x3c0] ;  /* 0x0000f000ff067b82 */ /* 0x000ef00000000a00 */
[----:B------:R-:W4:Y:S01]  /*0070*/  LDC R0, c[0x0][0x364] ;  /* 0x0000d900ff007b82 */ /* 0x000f220000000800 */
[----:B-1----:R-:W-:-:S02]  /*0080*/  IMAD.IADD R11, R5, 0x1, R4 ;  /* 0x00000001050b7824 */ /* 0x002fc400078e0204 */
[----:B0-----:R-:W-:Y:S02]  /*0090*/  IMAD R13, R9, UR6, RZ ;  /* 0x00000006090d7c24 */ /* 0x001fe4000f8e02ff */
[----:B---3--:R-:W-:Y:S02]  /*00a0*/  IMAD.IADD R8, R11, 0x1, R6 ;  /* 0x000000010b087824 */ /* 0x008fe400078e0206 */
[----:B--2---:R-:W-:-:S03]  /*00b0*/  IMAD.IADD R15, R13, 0x1, R2 ;  /* 0x000000010d0f7824 */ /* 0x004fc600078e0202 */
[----:B------:R-:W-:Y:S01]  /*00c0*/  IADD3 R12, PT, PT, R8, -0x4, R7 ;  /* 0xfffffffc080c7810 */ /* 0x000fe20007ffe007 */
[----:B----4-:R-:W-:-:S03]  /*00d0*/  IMAD R10, R0, UR6, RZ ;  /* 0x00000006000a7c24 */ /* 0x010fc6000f8e02ff */
[----:B------:R-:W-:-:S13]  /*00e0*/  ISETP.GE.AND P0, PT, R15, R12, PT ;  /* 0x0000000c0f00720c */ /* 0x000fda0003f06270 */
[----:B------:R-:W-:Y:S05]  /*00f0*/  @P0 BRA `(.L_x_8) ;  /* 0x0000000000f00947 */ /* 0x000fea0003800000 */
[----:B------:R-:W0:Y:S01]  /*0100*/  I2F.U32.RP R20, R10 ;  /* 0x0000000a00147306 */ /* 0x000e220000209000 */
[C---:B------:R-:W-:Y:S01]  /*0110*/  IMAD.IADD R19, R10.reuse, 0x1, R15 ;  /* 0x000000010a137824 */ /* 0x040fe200078e020f */
[----:B------:R-:W-:Y:S01]  /*0120*/  ISETP.NE.U32.AND P2, PT, R10, RZ, PT ;  /* 0x000000ff0a00720c */ /* 0x000fe20003f45070 */
[----:B------:R-:W-:Y:S01]  /*0130*/  IMAD.MOV R21, RZ, RZ, -R10 ;  /* 0x000000ffff157224 */ /* 0x000fe200078e0a0a */
[----:B------:R-:W-:Y:S02]  /*0140*/  BSSY.RECONVERGENT B1, `(.L_x_9) ;  /* 0x0000028000017945 */ /* 0x000fe40003800200 */
[----:B------:R-:W-:Y:S02]  /*0150*/  ISETP.GE.U32.AND P0, PT, R19, R12, PT ;  /* 0x0000000c1300720c */ /* 0x000fe40003f06070 */
[----:B------:R-:W-:Y:S02]  /*0160*/  VIMNMX.U32 R14, PT, PT, R12, R19, !PT ;  /* 0x000000130c0e7248 */ /* 0x000fe40007fe0000 */
[----:B------:R-:W-:-:S04]  /*0170*/  SEL R18, RZ, 0x1, P0 ;  /* 0x00000001ff127807 */ /* 0x000fc80000000000 */
[----:B------:R-:W-:Y:S01]  /*0180*/  IADD3 R19, PT, PT, R14, -R19, -R18 ;  /* 0x800000130e137210 */ /* 0x000fe20007ffe812 */
[----:B0-----:R-:W0:Y:S02]  /*0190*/  MUFU.RCP R20, R20 ;  /* 0x0000001400147308 */ /* 0x001e240000001000 */
[----:B0-----:R-:W-:-:S06]  /*01a0*/  IADD3 R16, PT, PT, R20, 0xffffffe, RZ ;  /* 0x0ffffffe14107810 */ /* 0x001fcc0007ffe0ff */
[----:B------:R0:W1:Y:S02]  /*01b0*/  F2I.FTZ.U32.TRUNC.NTZ R17, R16 ;  /* 0x0000001000117305 */ /* 0x000064000021f000 */
[----:B0-----:R-:W-:Y:S02]  /*01c0*/  IMAD.MOV.U32 R16, RZ, RZ, RZ ;  /* 0x000000ffff107224 */ /* 0x001fe400078e00ff */
[----:B-1----:R-:W-:-:S04]  /*01d0*/  IMAD R21, R21, R17, RZ ;  /* 0x0000001115157224 */ /* 0x002fc800078e02ff */
[----:B------:R-:W-:-:S06]  /*01e0*/  IMAD.HI.U32 R20, R17, R21, R16 ;  /* 0x0000001511147227 */ /* 0x000fcc00078e0010 */
[----:B------:R-:W-:-:S05]  /*01f0*/  IMAD.HI.U32 R17, R20, R19, RZ ;  /* 0x0000001314117227 */ /* 0x000fca00078e00ff */
[----:B------:R-:W-:-:S05]  /*0200*/  IADD3 R14, PT, PT, -R17, RZ, RZ ;  /* 0x000000ff110e7210 */ /* 0x000fca0007ffe1ff */
[----:B------:R-:W-:-:S05]  /*0210*/  IMAD R19, R10, R14, R19 ;  /* 0x0000000e0a137224 */ /* 0x000fca00078e0213 */
[----:B------:R-:W-:-:S13]  /*0220*/  ISETP.GE.U32.AND P0, PT, R19, R10, PT ;  /* 0x0000000a1300720c */ /* 0x000fda0003f06070 */
[----:B------:R-:W-:Y:S02]  /*0230*/  @P0 IMAD.IADD R19, R19, 0x1, -R10 ;  /* 0x0000000113130824 */ /* 0x000fe400078e0a0a */
[----:B------:R-:W-:-:S03]  /*0240*/  @P0 VIADD R17, R17, 0x1 ;  /* 0x0000000111110836 */ /* 0x000fc60000000000 */
[----:B------:R-:W-:-:S13]  /*0250*/  ISETP.GE.U32.AND P1, PT, R19, R10, PT ;  /* 0x0000000a1300720c */ /* 0x000fda0003f26070 */
[----:B------:R-:W-:Y:S01]  /*0260*/  @P1 VIADD R17, R17, 0x1 ;  /* 0x0000000111111836 */ /* 0x000fe20000000000 */
[----:B------:R-:W-:-:S04]  /*0270*/  @!P2 LOP3.LUT R17, RZ, R10, RZ, 0x33, !PT ;  /* 0x0000000aff11a212 */ /* 0x000fc800078e33ff */
[----:B------:R-:W-:Y:S01]  /*0280*/  IADD3 R14, PT, PT, R18, R17, RZ ;  /* 0x00000011120e7210 */ /* 0x000fe20007ffe0ff */
[----:B------:R-:W-:-:S03]  /*0290*/  IMAD.MOV.U32 R17, RZ, RZ, R15 ;  /* 0x000000ffff117224 */ /* 0x000fc600078e000f */
[C---:B------:R-:W-:Y:S02]  /*02a0*/  LOP3.LUT R16, R14.reuse, 0x3, RZ, 0xc0, !PT ;  /* 0x000000030e107812 */ /* 0x040fe400078ec0ff */
[----:B------:R-:W-:Y:S02]  /*02b0*/  ISETP.GE.U32.AND P1, PT, R14, 0x3, PT ;  /* 0x000000030e00780c */ /* 0x000fe40003f26070 */
[----:B------:R-:W-:-:S13]  /*02c0*/  ISETP.NE.AND P0, PT, R16, 0x3, PT ;  /* 0x000000031000780c */ /* 0x000fda0003f05270 */
[----:B------:R-:W-:Y:S05]  /*02d0*/  @!P0 BRA `(.L_x_10) ;  /* 0x0000000000388947 */ /* 0x000fea0003800000 */
[----:B------:R-:W0:Y:S01]  /*02e0*/  S2UR UR5, SR_CgaCtaId ;  /* 0x00000000000579c3 */ /* 0x000e220000008800 */
[----:B------:R-:W-:Y:S01]  /*02f0*/  VIADD R14, R14, 0x1 ;  /* 0x000000010e0e7836 */ /* 0x000fe20000000000 */
[----:B------:R-:W-:-:S04]  /*0300*/  UMOV UR4, 0x400 ;  /* 0x0000040000047882 */ /* 0x000fc80000000000 */
[----:B------:R-:W-:-:S05]  /*0310*/  LOP3.LUT R14, R14, 0x3, RZ, 0xc0, !PT ;  /* 0x000000030e0e7812 */ /* 0x000fca00078ec0ff */
[----:B------:R-:W-:Y:S02]  /*0320*/  IMAD R17, R14, R0, R9 ;  /* 0x000000000e117224 */ /* 0x000fe400078e0209 */
[----:B------:R-:W-:Y:S02]  /*0330*/  IMAD.MOV R14, RZ, RZ, -R14 ;  /* 0x000000ffff0e7224 */ /* 0x000fe400078e0a0e */
[----:B------:R-:W-:Y:S01]  /*0340*/  IMAD R17, R17, UR6, R2 ;  /* 0x0000000611117c24 */ /* 0x000fe2000f8e0202 */
[----:B0-----:R-:W-:-:S06]  /*0350*/  ULEA UR4, UR5, UR4, 0x18 ;  /* 0x0000000405047291 */ /* 0x001fcc000f8ec0ff */
[----:B------:R-:W-:-:S07]  /*0360*/  LEA R19, R15, UR4, 0x2 ;  /* 0x000000040f137c11 */ /* 0x000fce000f8e10ff */
.L_x_11:
[----:B------:R-:W-:Y:S01]  /*0370*/  IADD3 R14, PT, PT, R14, 0x1, RZ ;  /* 0x000000010e0e7810 */ /* 0x000fe20007ffe0ff */
[----:B------:R0:W-:Y:S03]  /*0380*/  STS [R19], RZ ;  /* 0x000000ff13007388 */ /* 0x0001e60000000800 */
[----:B------:R-:W-:Y:S01]  /*0390*/  ISETP.NE.AND P0, PT, R14, RZ, PT ;  /* 0x000000ff0e00720c */ /* 0x000fe20003f05270 */
[----:B0-----:R-:W-:-:S12]  /*03a0*/  IMAD R19, R10, 0x4, R19 ;  /* 0x000000040a137824 */ /* 0x001fd800078e0213 */
[----:B------:R-:W-:Y:S05]  /*03b0*/  @P0 BRA `(.L_x_11) ;  /* 0xfffffffc00ec0947 */ /* 0x000fea000383ffff */
.L_x_10:
[----:B------:R-:W-:Y:S05]  /*03c0*/  BSYNC.RECONVERGENT B1 ;  /* 0x0000000000017941 */ /* 0x000fea0003800200 */
.L_x_9:
[----:B------:R-:W-:Y:S05]  /*03d0*/  @!P1 BRA `(.L_x_8) ;  /* 0x0000000000389947 */ /* 0x000fea0003800000 */
[----:B------:R-:W0:Y:S01]  /*03e0*/  S2R R19, SR_CgaCtaId ;  /* 0x0000000000137919 */ /* 0x000e220000008800 */
[----:B------:R-:W-:-:S04]  /*03f0*/  MOV R14, 0x400 ;  /* 0x00000400000e7802 */ /* 0x000fc80000000f00 */
[----:B0-----:R-:W-:-:S07]  /*0400*/  LEA R16, R19, R14, 0x18 ;  /* 0x0000000e13107211 */ /* 0x001fce00078ec0ff */
.L_x_12:
[----:B0-----:R-:W-:Y:S02]  /*0410*/  IMAD R19, R17, 0x4, R16 ;  /* 0x0000000411137824 */ /* 0x001fe400078e0210 */
[C---:B------:R-:W-:Y:S02]  /*0420*/  IMAD R17, R10.reuse, 0x4, R17 ;  /* 0x000000040a117824 */ /* 0x040fe400078e0211 */
[C---:B------:R-:W-:Y:S01]  /*0430*/  IMAD R21, R10.reuse, 0x4, R19 ;  /* 0x000000040a157824 */ /* 0x040fe200078e0213 */
[----:B------:R0:W-:Y:S02]  /*0440*/  STS [R19], RZ ;  /* 0x000000ff13007388 */ /* 0x0001e40000000800 */
[----:B------:R-:W-:Y:S02]  /*0450*/  ISETP.GE.AND P0, PT, R17, R12, PT ;  /* 0x0000000c1100720c */ /* 0x000fe40003f06270 */
[C---:B------:R-:W-:Y:S01]  /*0460*/  LEA R23, R10.reuse, R21, 0x2 ;  /* 0x000000150a177211 */ /* 0x040fe200078e10ff */
[----:B------:R0:W-:Y:S04]  /*0470*/  STS [R21], RZ ;  /* 0x000000ff15007388 */ /* 0x0001e80000000800 */
[----:B------:R-:W-:Y:S01]  /*0480*/  IMAD R14, R10, 0x4, R23 ;  /* 0x000000040a0e7824 */ /* 0x000fe200078e0217 */
[----:B------:R0:W-:Y:S04]  /*0490*/  STS [R23], RZ ;  /* 0x000000ff17007388 */ /* 0x0001e80000000800 */
[----:B------:R0:W-:Y:S01]  /*04a0*/  STS [R14], RZ ;  /* 0x000000ff0e007388 */ /* 0x0001e20000000800 */
[----:B------:R-:W-:Y:S05]  /*04b0*/  @!P0 BRA `(.L_x_12) ;  /* 0xfffffffc00d48947 */ /* 0x000fea000383ffff */
.L_x_8:
[----:B------:R-:W-:Y:S05]  /*04c0*/  BSYNC.RECONVERGENT B0 ;  /* 0x0000000000007941 */ /* 0x000fea0003800200 */
.L_x_7:
[----:B------:R-:W1:Y:S01]  /*04d0*/  S2R R17, SR_CTAID.X ;  /* 0x0000000000117919 */ /* 0x000e620000002500 */
[----:B------:R-:W0:Y:S01]  /*04e0*/  S2UR UR4, SR_CTAID.Y ;  /* 0x00000000000479c3 */ /* 0x000e220000002600 */
[----:B------:R-:W2:Y:S01]  /*04f0*/  LDCU UR5, c[0x0][0x390] ;  /* 0x00007200ff0577ac */ /* 0x000ea20008000800 */
[----:B------:R-:W-:Y:S01]  /*0500*/  BSSY.RECONVERGENT B0, `(.L_x_13) ;  /* 0x00000bc000007945 */ /* 0x000fe20003800200 */
[----:B------:R-:W3:Y:S01]  /*0510*/  LDCU UR7, c[0x0][0x38c] ;  /* 0x00007180ff0777ac */ /* 0x000ee20008000800 */
[----:B------:R-:W4:Y:S01]  /*0520*/  LDCU.64 UR8, c[0x0][0x358] ;  /* 0x00006b00ff0877ac */ /* 0x000f220008000a00 */
[----:B0-----:R-:W-:-:S03]  /*0530*/  IMAD R14, R0, UR4, R9 ;  /* 0x00000004000e7c24 */ /* 0x001fc6000f8e0209 */
[----:B------:R-:W-:Y:S02]  /*0540*/  BAR.SYNC.DEFER_BLOCKING 0x0 ;  /* 0x0000000000007b1d */ /* 0x000fe40000010000 */
[----:B--2---:R-:W-:Y:S01]  /*0550*/  ISETP.GE.AND P0, PT, R14, UR5, PT ;  /* 0x000000050e007c0c */ /* 0x004fe2000bf06270 */
[----:B-1----:R-:W-:-:S05]  /*0560*/  IMAD R12, R17, UR6, R2 ;  /* 0x00000006110c7c24 */ /* 0x002fca000f8e0202 */
[----:B---3--:R-:W-:-:S13]  /*0570*/  ISETP.GE.OR P0, PT, R12, UR7, P0 ;  /* 0x000000070c007c0c */ /* 0x008fda0008706670 */
[----:B----4-:R-:W-:Y:S05]  /*0580*/  @P0 BRA `(.L_x_14) ;  /* 0x0000000800cc0947 */ /* 0x010fea0003800000 */
[----:B------:R-:W0:Y:S01]  /*0590*/  LDCU UR4, c[0x0][0x388] ;  /* 0x00007100ff0477ac */ /* 0x000e220008000800 */
[----:B------:R-:W-:Y:S01]  /*05a0*/  IMAD.SHL.U32 R17, R12, 0x4, RZ ;  /* 0x000000040c117824 */ /* 0x000fe200078e00ff */
[----:B------:R-:W1:Y:S01]  /*05b0*/  LDC R20, c[0x0][0x3d8] ;  /* 0x0000f600ff147b82 */ /* 0x000e620000000800 */
[----:B------:R-:W2:Y:S03]  /*05c0*/  LDCU.64 UR10, c[0x0][0x380] ;  /* 0x00007000ff0a77ac */ /* 0x000ea60008000a00 */
[----:B------:R-:W-:-:S04]  /*05d0*/  SHF.R.S32.HI R19, RZ, 0x1f, R17 ;  /* 0x0000001fff137819 */ /* 0x000fc80000011411 */
[----:B------:R-:W3:Y:S01]  /*05e0*/  LDC R24, c[0x0][0x3c8] ;  /* 0x0000f200ff187b82 */ /* 0x000ee20000000800 */
[----:B0-----:R-:W-:-:S07]  /*05f0*/  IMAD R14, R14, UR4, RZ ;  /* 0x000000040e0e7c24 */ /* 0x001fce000f8e02ff */
[----:B------:R-:W0:Y:S01]  /*0600*/  LDC R27, c[0x0][0x3dc] ;  /* 0x0000f700ff1b7b82 */ /* 0x000e220000000800 */
[----:B--2---:R-:W-:Y:S02]  /*0610*/  IADD3 R16, P0, P1, R14, UR10, R17 ;  /* 0x0000000a0e107c10 */ /* 0x004fe4000f91e011 */
[----:B------:R-:W-:-:S05]  /*0620*/  SHF.R.S32.HI R14, RZ, 0x1f, R14 ;  /* 0x0000001fff0e7819 */ /* 0x000fca000001140e */
[----:B------:R-:W2:Y:S01]  /*0630*/  LDC R21, c[0x0][0x3e0] ;  /* 0x0000f800ff157b82 */ /* 0x000ea20000000800 */
[----:B------:R-:W-:-:S05]  /*0640*/  IADD3.X R17, PT, PT, R14, UR11, R19, P0, P1 ;  /* 0x0000000b0e117c10 */ /* 0x000fca00087e2413 */
[----:B------:R-:W1:Y:S02]  /*0650*/  LDG.E.U8 R23, desc[UR8][R16.64] ;  /* 0x0000000810177981 */ /* 0x000e64000c1e1100 */
[----:B------:R-:W4:Y:S02]  /*0660*/  LDC R19, c[0x0][0x3e4] ;  /* 0x0000f900ff137b82 */ /* 0x000f240000000800 */
[----:B------:R0:W5:Y:S04]  /*0670*/  LDG.E.U8 R18, desc[UR8][R16.64+0x1] ;  /* 0x0000010810127981 */ /* 0x000168000c1e1100 */
[----:B------:R0:W5:Y:S04]  /*0680*/  LDG.E.U8 R12, desc[UR8][R16.64+0x2] ;  /* 0x00000208100c7981 */ /* 0x000168000c1e1100 */
[----:B------:R0:W5:Y:S01]  /*0690*/  LDG.E.U8 R14, desc[UR8][R16.64+0x3] ;  /* 0x00000308100e7981 */ /* 0x000162000c1e1100 */
[----:B------:R-:W-:Y:S01]  /*06a0*/  BSSY.RECONVERGENT B1, `(.L_x_15) ;  /* 0x0000026000017945 */ /* 0x000fe20003800200 */
[----:B-1----:R-:W-:-:S04]  /*06b0*/  ISETP.GE.AND P0, PT, R23, R20, PT ;  /* 0x000000141700720c */ /* 0x002fc80003f06270 */
[----:B---3--:R-:W-:-:S13]  /*06c0*/  ISETP.LT.OR P0, PT, R23, R24, P0 ;  /* 0x000000181700720c */ /* 0x008fda0000701670 */
[----:B0-2-4-:R-:W-:Y:S05]  /*06d0*/  @P0 BRA `(.L_x_16) ;  /* 0x0000000000880947 */ /* 0x015fea0003800000 */
[----:B------:R-:W-:Y:S01]  /*06e0*/  IADD3 R20, PT, PT, R20, -R24, RZ ;  /* 0x8000001814147210 */ /* 0x000fe20007ffe0ff */
[----:B------:R-:W-:Y:S01]  /*06f0*/  IMAD.IADD R23, R23, 0x1, -R24 ;  /* 0x0000000117177824 */ /* 0x000fe200078e0a18 */
[----:B------:R-:W-:Y:S01]  /*0700*/  IADD3 R16, PT, PT, R4, -0x1, RZ ;  /* 0xffffffff04107810 */ /* 0x000fe20007ffe0ff */
[----:B------:R-:W0:Y:S01]  /*0710*/  S2UR UR5, SR_CgaCtaId ;  /* 0x00000000000579c3 */ /* 0x000e220000008800 */
[-C--:B------:R-:W-:Y:S01]  /*0720*/  IABS R22, R20.reuse ;  /* 0x0000001400167213 */ /* 0x080fe20000000000 */
[----:B------:R-:W-:Y:S01]  /*0730*/  UMOV UR4, 0x400 ;  /* 0x0000040000047882 */ /* 0x000fe20000000000 */
[----:B------:R-:W-:Y:S01]  /*0740*/  IABS R24, R20 ;  /* 0x0000001400187213 */ /* 0x000fe20000000000 */
[----:B------:R-:W-:Y:S01]  /*0750*/  IMAD R23, R23, R16, RZ ;  /* 0x0000001017177224 */ /* 0x000fe200078e02ff */
[----:B------:R-:W1:Y:S01]  /*0760*/  I2F.RP R25, R22 ;  /* 0x0000001600197306 */ /* 0x000e620000209400 */
[----:B------:R-:W-:Y:S02]  /*0770*/  IMAD.MOV.U32 R16, RZ, RZ, RZ ;  /* 0x000000ffff107224 */ /* 0x000fe400078e00ff */
[----:B------:R-:W-:-:S05]  /*0780*/  IMAD.MOV R24, RZ, RZ, -R24 ;  /* 0x000000ffff187224 */ /* 0x000fca00078e0a18 */
[----:B-1----:R-:W1:Y:S01]  /*0790*/  MUFU.RCP R25, R25 ;  /* 0x0000001900197308 */ /* 0x002e620000001000 */
[----:B0-----:R-:W-:Y:S01]  /*07a0*/  ULEA UR4, UR5, UR4, 0x18 ;  /* 0x0000000405047291 */ /* 0x001fe2000f8ec0ff */
[----:B-1----:R-:W-:-:S06]  /*07b0*/  VIADD R17, R25, 0xffffffe ;  /* 0x0ffffffe19117836 */ /* 0x002fcc0000000000 */
[----:B------:R-:W0:Y:S02]  /*07c0*/  F2I.FTZ.U32.TRUNC.NTZ R17, R17 ;  /* 0x0000001100117305 */ /* 0x000e24000021f000 */
[----:B0-----:R-:W-:-:S04]  /*07d0*/  IMAD.MOV R29, RZ, RZ, -R17 ;  /* 0x000000ffff1d7224 */ /* 0x001fc800078e0a11 */
[----:B------:R-:W-:-:S04]  /*07e0*/  IMAD R29, R29, R22, RZ ;  /* 0x000000161d1d7224 */ /* 0x000fc800078e02ff */
[----:B------:R-:W-:Y:S01]  /*07f0*/  IMAD.HI.U32 R16, R17, R29, R16 ;  /* 0x0000001d11107227 */ /* 0x000fe200078e0010 */
[----:B------:R-:W-:Y:S02]  /*0800*/  IABS R17, R23 ;  /* 0x0000001700117213 */ /* 0x000fe40000000000 */
[----:B------:R-:W-:-:S03]  /*0810*/  LOP3.LUT R23, R23, R20, RZ, 0x3c, !PT ;  /* 0x0000001417177212 */ /* 0x000fc600078e3cff */
[----:B------:R-:W-:Y:S01]  /*0820*/  IMAD.HI.U32 R16, R16, R17, RZ ;  /* 0x0000001110107227 */ /* 0x000fe200078e00ff */
[----:B------:R-:W-:-:S03]  /*0830*/  ISETP.GE.AND P2, PT, R23, RZ, PT ;  /* 0x000000ff1700720c */ /* 0x000fc60003f46270 */
[----:B------:R-:W-:-:S05]  /*0840*/  IMAD R17, R16, R24, R17 ;  /* 0x0000001810117224 */ /* 0x000fca00078e0211 */
[----:B------:R-:W-:-:S13]  /*0850*/  ISETP.GT.U32.AND P1, PT, R22, R17, PT ;  /* 0x000000111600720c */ /* 0x000fda0003f24070 */
[----:B------:R-:W-:Y:S01]  /*0860*/  @!P1 IMAD.IADD R17, R17, 0x1, -R22 ;  /* 0x0000000111119824 */ /* 0x000fe200078e0a16 */
[----:B------:R-:W-:Y:S02]  /*0870*/  @!P1 IADD3 R16, PT, PT, R16, 0x1, RZ ;  /* 0x0000000110109810 */ /* 0x000fe40007ffe0ff */
[----:B------:R-:W-:Y:S02]  /*0880*/  ISETP.NE.AND P1, PT, R20, RZ, PT ;  /* 0x000000ff1400720c */ /* 0x000fe40003f25270 */
[----:B------:R-:W-:-:S13]  /*0890*/  ISETP.GE.U32.AND P0, PT, R17, R22, PT ;  /* 0x000000161100720c */ /* 0x000fda0003f06070 */
[----:B------:R-:W-:-:S04]  /*08a0*/  @P0 VIADD R16, R16, 0x1 ;  /* 0x0000000110100836 */ /* 0x000fc80000000000 */
[----:B------:R-:W-:Y:S01]  /*08b0*/  @!P2 IMAD.MOV R16, RZ, RZ, -R16 ;  /* 0x000000ffff10a224 */ /* 0x000fe200078e0a10 */
[----:B------:R-:W-:-:S04]  /*08c0*/  @!P1 LOP3.LUT R16, RZ, R20, RZ, 0x33, !PT ;  /* 0x00000014ff109212 */ /* 0x000fc800078e33ff */
[----:B------:R-:W-:-:S04]  /*08d0*/  VIADDMNMX R16, R4, 0xfffffffe, R16, PT ;  /* 0xfffffffe04107846 */ /* 0x000fc80003800110 */
[----:B------:R-:W-:-:S05]  /*08e0*/  LEA R16, R16, UR4, 0x2 ;  /* 0x0000000410107c11 */ /* 0x000fca000f8e10ff */
[----:B------:R0:W-:Y:S02]  /*08f0*/  ATOMS.POPC.INC.32 RZ, [R16+URZ] ;  /* 0x0000000010ff7f8c */ /* 0x0001e4000d8000ff */
.L_x_16:
[----:B------:R-:W-:Y:S05]  /*0900*/  BSYNC.RECONVERGENT B1 ;  /* 0x0000000000017941 */ /* 0x000fea0003800200 */
.L_x_15:
[----:B------:R-:W1:Y:S01]  /*0910*/  LDC R29, c[0x0][0x3cc] ;  /* 0x0000f300ff1d7b82 */ /* 0x000e620000000800 */
[----:B-----5:R-:W-:Y:S01]  /*0920*/  ISETP.GE.AND P0, PT, R18, R27, PT ;  /* 0x0000001b1200720c */ /* 0x020fe20003f06270 */
[----:B------:R-:W-:Y:S01]  /*0930*/  BSSY.RECONVERGENT B1, `(.L_x_17) ;  /* 0x000002c000017945 */ /* 0x000fe20003800200 */
[----:B------:R-:W-:Y:S02]  /*0940*/  ISETP.GE.AND P1, PT, R12, R21, PT ;  /* 0x000000150c00720c */ /* 0x000fe40003f26270 */
[----:B------:R-:W-:-:S03]  /*0950*/  ISETP.GE.AND P3, PT, R14, R19, PT ;  /* 0x000000130e00720c */ /* 0x000fc60003f66270 */
[----:B------:R-:W2:Y:S08]  /*0960*/  LDC R25, c[0x0][0x3d0] ;  /* 0x0000f400ff197b82 */ /* 0x000eb00000000800 */
[----:B------:R-:W3:Y:S01]  /*0970*/  LDC R23, c[0x0][0x3d4] ;  /* 0x0000f500ff177b82 */ /* 0x000ee20000000800 */
[----:B-1----:R-:W-:Y:S02]  /*0980*/  ISETP.LT.OR P2, PT, R18, R29, P0 ;  /* 0x0000001d1200720c */ /* 0x002fe40000741670 */
[----:B--2---:R-:W-:-:S02]  /*0990*/  ISETP.LT.OR P0, PT, R12, R25, P1 ;  /* 0x000000190c00720c */ /* 0x004fc40000f01670 */
[----:B---3--:R-:W-:-:S09]  /*09a0*/  ISETP.LT.OR P1, PT, R14, R23, P3 ;  /* 0x000000170e00720c */ /* 0x008fd20001f21670 */
[----:B------:R-:W-:Y:S05]  /*09b0*/  @P2 BRA `(.L_x_18) ;  /* 0x00000000008c2947 */ /* 0x000fea0003800000 */
[--C-:B------:R-:W-:Y:S01]  /*09c0*/  IMAD.IADD R27, R27, 0x1, -R29.reuse ;  /* 0x000000011b1b7824 */ /* 0x100fe200078e0a1d */
[----:B------:R-:W1:Y:S01]  /*09d0*/  S2UR UR5, SR_CgaCtaId ;  /* 0x00000000000579c3 */ /* 0x000e620000008800 */
[----:B------:R-:W-:Y:S01]  /*09e0*/  IMAD.IADD R18, R18, 0x1, -R29 ;  /* 0x0000000112127824 */ /* 0x000fe200078e0a1d */
[----:B------:R-:W-:Y:S01]  /*09f0*/  UMOV UR4, 0x400 ;  /* 0x0000040000047882 */ /* 0x000fe20000000000 */
[----:B------:R-:W-:Y:S01]  /*0a00*/  VIADD R29, R5, 0xffffffff ;  /* 0xffffffff051d7836 */ /* 0x000fe20000000000 */
[----:B------:R-:W-:-:S03]  /*0a10*/  IABS R20, R27 ;  /* 0x0000001b00147213 */ /* 0x000fc60000000000 */
[----:B------:R-:W-:Y:S01]  /*0a20*/  IMAD R18, R18, R29, RZ ;  /* 0x0000001d12127224 */ /* 0x000fe200078e02ff */
[----:B------:R-:W2:Y:S08]  /*0a30*/  I2F.RP R22, R20 ;  /* 0x0000001400167306 */ /* 0x000eb00000209400 */
[----:B--2---:R-:W0:Y:S01]  /*0a40*/  MUFU.RCP R22, R22 ;  /* 0x0000001600167308 */ /* 0x004e220000001000 */
[----:B-1----:R-:W-:Y:S01]  /*0a50*/  ULEA UR4, UR5, UR4, 0x18 ;  /* 0x0000000405047291 */ /* 0x002fe2000f8ec0ff */
[----:B0-----:R-:W-:-:S02]  /*0a60*/  IADD3 R16, PT, PT, R22, 0xffffffe, RZ ;  /* 0x0ffffffe16107810 */ /* 0x001fc40007ffe0ff */
[----:B------:R-:W-:-:S04]  /*0a70*/  IABS R22, R27 ;  /* 0x0000001b00167213 */ /* 0x000fc80000000000 */
[----:B------:R0:W1:Y:S01]  /*0a80*/  F2I.FTZ.U32.TRUNC.NTZ R17, R16 ;  /* 0x0000001000117305 */ /* 0x000062000021f000 */
[----:B------:R-:W-:Y:S02]  /*0a90*/  IMAD.MOV R29, RZ, RZ, -R22 ;  /* 0x000000ffff1d7224 */ /* 0x000fe400078e0a16 */
[----:B0-----:R-:W-:Y:S02]  /*0aa0*/  HFMA2 R16, -RZ, RZ, 0, 0 ;  /* 0x00000000ff107431 */ /* 0x001fe400000001ff */
[----:B-1----:R-:W-:-:S04]  /*0ab0*/  IMAD.MOV R24, RZ, RZ, -R17 ;  /* 0x000000ffff187224 */ /* 0x002fc800078e0a11 */
        /* <DEDUP_REMOVED lines=8> */
[----:B------:R-:W-:Y:S02]  /*0b40*/  @!P4 IMAD.IADD R29, R29, 0x1, -R20 ;  /* 0x000000011d1dc824 */ /* 0x000fe400078e0a14 */
[----:B------:R-:W-:Y:S01]  /*0b50*/  @!P4 VIADD R17, R17, 0x1 ;  /* 0x000000011111c836 */ /* 0x000fe20000000000 */
[----:B------:R-:W-:Y:S02]  /*0b60*/  ISETP.NE.AND P4, PT, R27, RZ, PT ;  /* 0x000000ff1b00720c */ /* 0x000fe40003f85270 */
[----:B------:R-:W-:-:S13]  /*0b70*/  ISETP.GE.U32.AND P2, PT, R29, R20, PT ;  /* 0x000000141d00720c */ /* 0x000fda0003f46070 */
[----:B------:R-:W-:-:S05]  /*0b80*/  @P2 IADD3 R17, PT, PT, R17, 0x1, RZ ;  /* 0x0000000111112810 */ /* 0x000fca0007ffe0ff */
[----:B------:R-:W-:Y:S01]  /*0b90*/  @!P3 IMAD.MOV R17, RZ, RZ, -R17 ;  /* 0x000000ffff11b224 */ /* 0x000fe200078e0a11 */
[----:B------:R-:W-:-:S04]  /*0ba0*/  @!P4 LOP3.LUT R17, RZ, R27, RZ, 0x33, !PT ;  /* 0x0000001bff11c212 */ /* 0x000fc800078e33ff */
[----:B------:R-:W-:-:S05]  /*0bb0*/  VIADDMNMX R17, R5, 0xfffffffe, R17, PT ;  /* 0xfffffffe05117846 */ /* 0x000fca0003800111 */
[----:B------:R-:W-:-:S05]  /*0bc0*/  IMAD.IADD R17, R17, 0x1, R4 ;  /* 0x0000000111117824 */ /* 0x000fca00078e0204 */
[----:B------:R-:W-:-:S05]  /*0bd0*/  LEA R17, R17, UR4, 0x2 ;  /* 0x0000000411117c11 */ /* 0x000fca000f8e10ff */
[----:B------:R1:W-:Y:S02]  /*0be0*/  ATOMS.POPC.INC.32 RZ, [R17+URZ+-0x4] ;  /* 0xfffffc0011ff7f8c */ /* 0x0003e4000d8000ff */
.L_x_18:
[----:B------:R-:W-:Y:S05]  /*0bf0*/  BSYNC.RECONVERGENT B1 ;  /* 0x0000000000017941 */ /* 0x000fea0003800200 */
.L_x_17:
[----:B------:R-:W-:Y:S04]  /*0c00*/  BSSY.RECONVERGENT B1, `(.L_x_19) ;  /* 0x0000026000017945 */ /* 0x000fe80003800200 */
[----:B------:R-:W-:Y:S05]  /*0c10*/  @P0 BRA `(.L_x_20) ;  /* 0x0000000000900947 */ /* 0x000fea0003800000 */
[--C-:B------:R-:W-:Y:S01]  /*0c20*/  IMAD.IADD R21, R21, 0x1, -R25.reuse ;  /* 0x0000000115157824 */ /* 0x100fe200078e0a19 */
[----:B------:R-:W2:Y:S01]  /*0c30*/  S2UR UR5, SR_CgaCtaId ;  /* 0x00000000000579c3 */ /* 0x000ea20000008800 */
[----:B------:R-:W-:Y:S01]  /*0c40*/  IMAD.IADD R12, R12, 0x1, -R25 ;  /* 0x000000010c0c7824 */ /* 0x000fe200078e0a19 */
[----:B------:R-:W-:Y:S01]  /*0c50*/  UMOV UR4, 0x400 ;  /* 0x0000040000047882 */ /* 0x000fe20000000000 */
[----:B------:R-:W-:Y:S01]  /*0c60*/  VIADD R25, R6, 0xffffffff ;  /* 0xffffffff06197836 */ /* 0x000fe20000000000 */
[-C--:B------:R-:W-:Y:S02]  /*0c70*/  IABS R18, R21.reuse ;  /* 0x0000001500127213 */ /* 0x080fe40000000000 */
[----:B------:R-:W-:Y:S01]  /*0c80*/  IABS R24, R21 ;  /* 0x0000001500187213 */ /* 0x000fe20000000000 */
[----:B------:R-:W-:Y:S01]  /*0c90*/  IMAD R12, R12, R25, RZ ;  /* 0x000000190c0c7224 */ /* 0x000fe200078e02ff */
[----:B------:R-:W3:Y:S04]  /*0ca0*/  I2F.RP R20, R18 ;  /* 0x0000001200147306 */ /* 0x000ee80000209400 */
[----:B------:R-:W-:-:S02]  /*0cb0*/  IABS R22, R12 ;  /* 0x0000000c00167213 */ /* 0x000fc40000000000 */
[----:B------:R-:W-:-:S04]  /*0cc0*/  LOP3.LUT R12, R12, R21, RZ, 0x3c, !PT ;  /* 0x000000150c0c7212 */ /* 0x000fc800078e3cff */
[----:B------:R-:W-:Y:S01]  /*0cd0*/  ISETP.GE.AND P3, PT, R12, RZ, PT ;  /* 0x000000ff0c00720c */ /* 0x000fe20003f66270 */
[----:B---3--:R-:W0:Y:S01]  /*0ce0*/  MUFU.RCP R20, R20 ;  /* 0x0000001400147308 */ /* 0x008e220000001000 */
[----:B--2---:R-:W-:Y:S01]  /*0cf0*/  ULEA UR4, UR5, UR4, 0x18 ;  /* 0x0000000405047291 */ /* 0x004fe2000f8ec0ff */
[----:B0-----:R-:W-:Y:S02]  /*0d00*/  IADD3 R16, PT, PT, R20, 0xffffffe, RZ ;  /* 0x0ffffffe14107810 */ /* 0x001fe40007ffe0ff */
[----:B------:R-:W-:-:S04]  /*0d10*/  IADD3 R20, PT, PT, RZ, -R24, RZ ;  /* 0x80000018ff147210 */ /* 0x000fc80007ffe0ff */
[----:B-1----:R0:W1:Y:S02]  /*0d20*/  F2I.FTZ.U32.TRUNC.NTZ R17, R16 ;  /* 0x0000001000117305 */ /* 0x002064000021f000 */
[----:B0-----:R-:W-:Y:S02]  /*0d30*/  IMAD.MOV.U32 R16, RZ, RZ, RZ ;  /* 0x000000ffff107224 */ /* 0x001fe400078e00ff */
[----:B-1----:R-:W-:-:S04]  /*0d40*/  IMAD.MOV R27, RZ, RZ, -R17 ;  /* 0x000000ffff1b7224 */ /* 0x002fc800078e0a11 */
[----:B------:R-:W-:-:S04]  /*0d50*/  IMAD R25, R27, R18, RZ ;  /* 0x000000121b197224 */ /* 0x000fc800078e02ff */
        /* <DEDUP_REMOVED lines=12> */
[----:B------:R-:W-:-:S05]  /*0e20*/  VIADDMNMX R16, R6, 0xfffffffe, R16, PT ;  /* 0xfffffffe06107846 */ /* 0x000fca0003800110 */
[----:B------:R-:W-:-:S05]  /*0e30*/  IMAD.IADD R16, R11, 0x1, R16 ;  /* 0x000000010b107824 */ /* 0x000fca00078e0210 */
[----:B------:R-:W-:-:S05]  /*0e40*/  LEA R16, R16, UR4, 0x2 ;  /* 0x0000000410107c11 */ /* 0x000fca000f8e10ff */
[----:B------:R2:W-:Y:S02]  /*0e50*/  ATOMS.POPC.INC.32 RZ, [R16+URZ+-0x8] ;  /* 0xfffff80010ff7f8c */ /* 0x0005e4000d8000ff */
.L_x_20:
[----:B------:R-:W-:Y:S05]  /*0e60*/  BSYNC.RECONVERGENT B1 ;  /* 0x0000000000017941 */ /* 0x000fea0003800200 */
.L_x_19:
[----:B------:R-:W-:Y:S05]  /*0e70*/  @P1 BRA `(.L_x_14) ;  /* 0x0000000000901947 */ /* 0x000fea0003800000 */
[----:B------:R-:W-:Y:S01]  /*0e80*/  IADD3 R19, PT, PT, R19, -R23, RZ ;  /* 0x8000001713137210 */ /* 0x000fe20007ffe0ff */
[----:B------:R-:W-:Y:S01]  /*0e90*/  IMAD.IADD R14, R14, 0x1, -R23 ;  /* 0x000000010e0e7824 */ /* 0x000fe200078e0a17 */
[----:B------:R-:W3:Y:S01]  /*0ea0*/  S2UR UR5, SR_CgaCtaId ;  /* 0x00000000000579c3 */ /* 0x000ee20000008800 */
[----:B------:R-:W-:Y:S01]  /*0eb0*/  VIADD R21, R7, 0xffffffff ;  /* 0xffffffff07157836 */ /* 0x000fe20000000000 */
[-C--:B------:R-:W-:Y:S01]  /*0ec0*/  IABS R12, R19.reuse ;  /* 0x00000013000c7213 */ /* 0x080fe20000000000 */
[----:B------:R-:W-:Y:S01]  /*0ed0*/  UMOV UR4, 0x400 ;  /* 0x0000040000047882 */ /* 0x000fe20000000000 */
[----:B------:R-:W-:Y:S01]  /*0ee0*/  IABS R22, R19 ;  /* 0x0000001300167213 */ /* 0x000fe20000000000 */
[----:B------:R-:W-:Y:S01]  /*0ef0*/  IMAD R14, R14, R21, RZ ;  /* 0x000000150e0e7224 */ /* 0x000fe200078e02ff */
[----:B------:R-:W4:Y:S04]  /*0f00*/  I2F.RP R18, R12 ;  /* 0x0000000c00127306 */ /* 0x000f280000209400 */
[----:B------:R-:W-:-:S02]  /*0f10*/  IABS R20, R14 ;  /* 0x0000000e00147213 */ /* 0x000fc40000000000 */
[----:B------:R-:W-:-:S04]  /*0f20*/  LOP3.LUT R14, R14, R19, RZ, 0x3c, !PT ;  /* 0x000000130e0e7212 */ /* 0x000fc800078e3cff */
[----:B------:R-:W-:Y:S01]  /*0f30*/  ISETP.GE.AND P2, PT, R14, RZ, PT ;  /* 0x000000ff0e00720c */ /* 0x000fe20003f46270 */
[----:B----4-:R-:W0:Y:S01]  /*0f40*/  MUFU.RCP R18, R18 ;  /* 0x0000001200127308 */ /* 0x010e220000001000 */
[----:B---3--:R-:W-:Y:S01]  /*0f50*/  ULEA UR4, UR5, UR4, 0x18 ;  /* 0x0000000405047291 */ /* 0x008fe2000f8ec0ff */
[----:B0-2---:R-:W-:Y:S02]  /*0f60*/  VIADD R16, R18, 0xffffffe ;  /* 0x0ffffffe12107836 */ /* 0x005fe40000000000 */
[----:B------:R-:W-:-:S04]  /*0f70*/  IMAD.MOV R18, RZ, RZ, -R22 ;  /* 0x000000ffff127224 */ /* 0x000fc800078e0a16 */
[----:B-1----:R0:W1:Y:S02]  /*0f80*/  F2I.FTZ.U32.TRUNC.NTZ R17, R16 ;  /* 0x0000001000117305 */ /* 0x002064000021f000 */
[----:B0-----:R-:W-:Y:S01]  /*0f90*/  IMAD.MOV.U32 R16, RZ, RZ, RZ ;  /* 0x000000ffff107224 */ /* 0x001fe200078e00ff */
[----:B-1----:R-:W-:-:S05]  /*0fa0*/  IADD3 R23, PT, PT, RZ, -R17, RZ ;  /* 0x80000011ff177210 */ /* 0x002fca0007ffe0ff */
[----:B------:R-:W-:-:S04]  /*0fb0*/  IMAD R21, R23, R12, RZ ;  /* 0x0000000c17157224 */ /* 0x000fc800078e02ff */
[----:B------:R-:W-:-:S04]  /*0fc0*/  IMAD.HI.U32 R16, R17, R21, R16 ;  /* 0x0000001511107227 */ /* 0x000fc800078e0010 */
[----:B------:R-:W-:-:S04]  /*0fd0*/  IMAD.MOV.U32 R17, RZ, RZ, R20 ;  /* 0x000000ffff117224 */ /* 0x000fc800078e0014 */
[----:B------:R-:W-:-:S04]  /*0fe0*/  IMAD.HI.U32 R16, R16, R17, RZ ;  /* 0x0000001110107227 */ /* 0x000fc800078e00ff */
[----:B------:R-:W-:-:S05]  /*0ff0*/  IMAD R17, R16, R18, R17 ;  /* 0x0000001210117224 */ /* 0x000fca00078e0211 */
[----:B------:R-:W-:-:S13]  /*1000*/  ISETP.GT.U32.AND P1, PT, R12, R17, PT ;  /* 0x000000110c00720c */ /* 0x000fda0003f24070 */
[-C--:B------:R-:W-:Y:S01]  /*1010*/  @!P1 IADD3 R17, PT, PT, R17, -R12.reuse, RZ ;  /* 0x8000000c11119210 */ /* 0x080fe20007ffe0ff */
[----:B------:R-:W-:Y:S01]  /*1020*/  @!P1 VIADD R16, R16, 0x1 ;  /* 0x0000000110109836 */ /* 0x000fe20000000000 */
[----:B------:R-:W-:Y:S02]  /*1030*/  ISETP.NE.AND P1, PT, R19, RZ, PT ;  /* 0x000000ff1300720c */ /* 0x000fe40003f25270 */
[----:B------:R-:W-:-:S13]  /*1040*/  ISETP.GE.U32.AND P0, PT, R17, R12, PT ;  /* 0x0000000c1100720c */ /* 0x000fda0003f06070 */
[----:B------:R-:W-:-:S04]  /*1050*/  @P0 VIADD R16, R16, 0x1 ;  /* 0x0000000110100836 */ /* 0x000fc80000000000 */
[----:B------:R-:W-:Y:S01]  /*1060*/  @!P2 IMAD.MOV R16, RZ, RZ, -R16 ;  /* 0x000000ffff10a224 */ /* 0x000fe200078e0a10 */
[----:B------:R-:W-:-:S04]  /*1070*/  @!P1 LOP3.LUT R16, RZ, R19, RZ, 0x33, !PT ;  /* 0x00000013ff109212 */ /* 0x000fc800078e33ff */
[----:B------:R-:W-:-:S04]  /*1080*/  VIADDMNMX R17, R7, 0xfffffffe, R16, PT ;  /* 0xfffffffe07117846 */ /* 0x000fc80003800110 */
[----:B------:R-:W-:-:S04]  /*1090*/  IADD3 R17, PT, PT, R8, R17, RZ ;  /* 0x0000001108117210 */ /* 0x000fc80007ffe0ff */
[----:B------:R-:W-:-:S05]  /*10a0*/  LEA R17, R17, UR4, 0x2 ;  /* 0x0000000411117c11 */ /* 0x000fca000f8e10ff */
[----:B------:R3:W-:Y:S02]  /*10b0*/  ATOMS.POPC.INC.32 RZ, [R17+URZ+-0xc] ;  /* 0xfffff40011ff7f8c */ /* 0x0007e4000d8000ff */
.L_x_14:
[----:B------:R-:W-:Y:S05]  /*10c0*/  BSYNC.RECONVERGENT B0 ;  /* 0x0000000000007941 */ /* 0x000fea0003800200 */
.L_x_13:
[----:B------:R-:W-:Y:S01]  /*10d0*/  VIADD R12, R4, 0xffffffff ;  /* 0xffffffff040c7836 */ /* 0x000fe20000000000 */
[----:B------:R-:W-:Y:S04]  /*10e0*/  BAR.SYNC.DEFER_BLOCKING 0x0 ;  /* 0x0000000000007b1d */ /* 0x000fe80000010000 */
[----:B------:R-:W-:Y:S02]  /*10f0*/  ISETP.GE.AND P0, PT, R15, R12, PT ;  /* 0x0000000c0f00720c */ /* 0x000fe40003f06270 */
[----:B------:R-:W-:Y:S11]  /*1100*/  BSSY.RECONVERGENT B0, `(.L_x_21) ;  /* 0x0000054000007945 */ /* 0x000ff60003800200 */
[----:B------:R-:W-:Y:S05]  /*1110*/  @P0 BRA `(.L_x_22) ;  /* 0x0000000400480947 */ /* 0x000fea0003800000 */
[----:B------:R-:W4:Y:S01]  /*1120*/  I2F.U32.RP R18, R10 ;  /* 0x0000000a00127306 */ /* 0x000f220000209000 */
[C---:B------:R-:W-:Y:S01]  /*1130*/  IADD3 R21, PT, PT, R10.reuse, R15, RZ ;  /* 0x0000000f0a157210 */ /* 0x040fe20007ffe0ff */
[----:B------:R-:W-:Y:S01]  /*1140*/  IMAD.MOV R23, RZ, RZ, -R10 ;  /* 0x000000ffff177224 */ /* 0x000fe200078e0a0a */
[----:B------:R-:W-:Y:S01]  /*1150*/  ISETP.NE.U32.AND P2, PT, R10, RZ, PT ;  /* 0x000000ff0a00720c */ /* 0x000fe20003f45070 */
[----:B------:R-:W-:Y:S01]  /*1160*/  BSSY.RECONVERGENT B1, `(.L_x_23) ;  /* 0x0000032000017945 */ /* 0x000fe20003800200 */
[CC--:B------:R-:W-:Y:S01]  /*1170*/  ISETP.GE.U32.AND P0, PT, R21.reuse, R12.reuse, PT ;  /* 0x0000000c1500720c */ /* 0x0c0fe20003f06070 */
[----:B------:R-:W-:Y:S01]  /*1180*/  IMAD.MOV.U32 R26, RZ, RZ, R15 ;  /* 0x000000ffff1a7224 */ /* 0x000fe200078e000f */
[----:B------:R-:W-:Y:S02]  /*1190*/  VIMNMX.U32 R14, PT, PT, R21, R12, !PT ;  /* 0x0000000c150e7248 */ /* 0x000fe40007fe0000 */
[----:B------:R-:W-:Y:S01]  /*11a0*/  SEL R19, RZ, 0x1, P0 ;  /* 0x00000001ff137807 */ /* 0x000fe20000000000 */
[----:B----4-:R-:W0:Y:S02]  /*11b0*/  MUFU.RCP R18, R18 ;  /* 0x0000001200127308 */ /* 0x010e240000001000 */
[----:B0-2---:R-:W-:-:S06]  /*11c0*/  VIADD R16, R18, 0xffffffe ;  /* 0x0ffffffe12107836 */ /* 0x005fcc0000000000 */
[----:B-1-3--:R0:W1:Y:S02]  /*11d0*/  F2I.FTZ.U32.TRUNC.NTZ R17, R16 ;  /* 0x0000001000117305 */ /* 0x00a064000021f000 */
[----:B0-----:R-:W-:Y:S02]  /*11e0*/  IMAD.MOV.U32 R16, RZ, RZ, RZ ;  /* 0x000000ffff107224 */ /* 0x001fe400078e00ff */
[----:B-1----:R-:W-:-:S04]  /*11f0*/  IMAD R23, R23, R17, RZ ;  /* 0x0000001117177224 */ /* 0x002fc800078e02ff */
[----:B------:R-:W-:Y:S01]  /*1200*/  IMAD.HI.U32 R18, R17, R23, R16 ;  /* 0x0000001711127227 */ /* 0x000fe200078e0010 */
[----:B------:R-:W-:-:S05]  /*1210*/  IADD3 R17, PT, PT, R14, -R21, -R19 ;  /* 0x800000150e117210 */ /* 0x000fca0007ffe813 */
[----:B------:R-:W-:-:S04]  /*1220*/  IMAD.HI.U32 R14, R18, R17, RZ ;  /* 0x00000011120e7227 */ /* 0x000fc800078e00ff */
[----:B------:R-:W-:-:S04]  /*1230*/  IMAD.MOV R16, RZ, RZ, -R14 ;  /* 0x000000ffff107224 */ /* 0x000fc800078e0a0e */
[----:B------:R-:W-:-:S05]  /*1240*/  IMAD R17, R10, R16, R17 ;  /* 0x000000100a117224 */ /* 0x000fca00078e0211 */
[----:B------:R-:W-:-:S13]  /*1250*/  ISETP.GE.U32.AND P0, PT, R17, R10, PT ;  /* 0x0000000a1100720c */ /* 0x000fda0003f06070 */
[----:B------:R-:W-:Y:S01]  /*1260*/  @P0 IMAD.IADD R17, R17, 0x1, -R10 ;  /* 0x0000000111110824 */ /* 0x000fe200078e0a0a */
[----:B------:R-:W-:-:S04]  /*1270*/  @P0 IADD3 R14, PT, PT, R14, 0x1, RZ ;  /* 0x000000010e0e0810 */ /* 0x000fc80007ffe0ff */
[----:B------:R-:W-:-:S13]  /*1280*/  ISETP.GE.U32.AND P1, PT, R17, R10, PT ;  /* 0x0000000a1100720c */ /* 0x000fda0003f26070 */
[----:B------:R-:W-:Y:S01]  /*1290*/  @P1 VIADD R14, R14, 0x1 ;  /* 0x000000010e0e1836 */ /* 0x000fe20000000000 */
[----:B------:R-:W-:-:S05]  /*12a0*/  @!P2 LOP3.LUT R14, RZ, R10, RZ, 0x33, !PT ;  /* 0x0000000aff0ea212 */ /* 0x000fca00078e33ff */
[----:B------:R-:W-:-:S05]  /*12b0*/  IMAD.IADD R14, R19, 0x1, R14 ;  /* 0x00000001130e7824 */ /* 0x000fca00078e020e */
[C---:B------:R-:W-:Y:S02]  /*12c0*/  LOP3.LUT R16, R14.reuse, 0x3, RZ, 0xc0, !PT ;  /* 0x000000030e107812 */ /* 0x040fe400078ec0ff */
[----:B------:R-:W-:Y:S02]  /*12d0*/  ISETP.GE.U32.AND P1, PT, R14, 0x3, PT ;  /* 0x000000030e00780c */ /* 0x000fe40003f26070 */
[----:B------:R-:W-:-:S13]  /*12e0*/  ISETP.NE.AND P0, PT, R16, 0x3, PT ;  /* 0x000000031000780c */ /* 0x000fda0003f05270 */
[----:B------:R-:W-:Y:S05]  /*12f0*/  @!P0 BRA `(.L_x_24) ;  /* 0x0000000000608947 */ /* 0x000fea0003800000 */
[----:B------:R-:W0:Y:S01]  /*1300*/  S2UR UR5, SR_CgaCtaId ;  /* 0x00000000000579c3 */ /* 0x000e220000008800 */
[----:B------:R-:W1:Y:S01]  /*1310*/  LDCU.64 UR10, c[0x0][0x398] ;  /* 0x00007300ff0a77ac */ /* 0x000e620008000a00 */
[----:B------:R-:W-:Y:S01]  /*1320*/  IADD3 R14, PT, PT, R14, 0x1, RZ ;  /* 0x000000010e0e7810 */ /* 0x000fe20007ffe0ff */
[----:B------:R-:W-:Y:S01]  /*1330*/  IMAD.MOV.U32 R3, RZ, RZ, RZ ;  /* 0x000000ffff037224 */ /* 0x000fe200078e00ff */
[----:B------:R-:W-:Y:S02]  /*1340*/  UMOV UR4, 0x400 ;  /* 0x0000040000047882 */ /* 0x000fe40000000000 */
[----:B------:R-:W-:Y:S01]  /*1350*/  LOP3.LUT R14, R14, 0x3, RZ, 0xc0, !PT ;  /* 0x000000030e0e7812 */ /* 0x000fe200078ec0ff */
[----:B------:R-:W-:-:S04]  /*1360*/  IMAD.WIDE.U32 R16, R9, UR6, R2 ;  /* 0x0000000609107c25 */ /* 0x000fc8000f8e0002 */
[----:B------:R-:W-:Y:S02]  /*1370*/  IMAD R19, R14, R0, R9 ;  /* 0x000000000e137224 */ /* 0x000fe400078e0209 */
[----:B------:R-:W-:Y:S02]  /*1380*/  IMAD.MOV R14, RZ, RZ, -R14 ;  /* 0x000000ffff0e7224 */ /* 0x000fe400078e0a0e */
[----:B------:R-:W-:Y:S01]  /*1390*/  IMAD R26, R19, UR6, R2 ;  /* 0x00000006131a7c24 */ /* 0x000fe2000f8e0202 */
[----:B-1----:R-:W-:-:S04]  /*13a0*/  LEA R18, P0, R16, UR10, 0x2 ;  /* 0x0000000a10127c11 */ /* 0x002fc8000f8010ff */
[----:B------:R-:W-:Y:S01]  /*13b0*/  LEA.HI.X R25, R16, UR11, R17, 0x2, P0 ;  /* 0x0000000b10197c11 */ /* 0x000fe200080f1411 */
[----:B0-----:R-:W-:-:S06]  /*13c0*/  ULEA UR4, UR5, UR4, 0x18 ;  /* 0x0000000405047291 */ /* 0x001fcc000f8ec0ff */
[----:B------:R-:W-:-:S07]  /*13d0*/  LEA R21, R15, UR4, 0x2 ;  /* 0x000000040f157c11 */ /* 0x000fce000f8e10ff */
.L_x_25:
[----:B0-----:R0:W1:Y:S01]  /*13e0*/  LDS R23, [R21] ;  /* 0x0000000015177984 */ /* 0x0010620000000800 */
[----:B------:R-:W-:Y:S01]  /*13f0*/  VIADD R14, R14, 0x1 ;  /* 0x000000010e0e7836 */ /* 0x000fe20000000000 */
[----:B------:R-:W-:Y:S01]  /*1400*/  MOV R17, R25 ;  /* 0x0000001900117202 */ /* 0x000fe20000000f00 */
[----:B------:R-:W-:-:S03]  /*1410*/  IMAD.MOV.U32 R16, RZ, RZ, R18 ;  /* 0x000000ffff107224 */ /* 0x000fc600078e0012 */
[----:B------:R-:W-:Y:S01]  /*1420*/  ISETP.NE.AND P0, PT, R14, RZ, PT ;  /* 0x000000ff0e00720c */ /* 0x000fe20003f05270 */
[C---:B------:R-:W-:Y:S01]  /*1430*/  IMAD.WIDE.U32 R18, R10.reuse, 0x4, R16 ;  /* 0x000000040a127825 */ /* 0x040fe200078e0010 */
[----:B0-----:R-:W-:-:S03]  /*1440*/  LEA R21, R10, R21, 0x2 ;  /* 0x000000150a157211 */ /* 0x001fc600078e10ff */
[----:B------:R-:W-:Y:S01]  /*1450*/  IMAD.MOV.U32 R25, RZ, RZ, R19 ;  /* 0x000000ffff197224 */ /* 0x000fe200078e0013 */
[----:B-1----:R0:W-:Y:S07]  /*1460*/  REDG.E.ADD.STRONG.GPU desc[UR8][R16.64], R23 ;  /* 0x000000171000798e */ /* 0x0021ee000c12e108 */
[----:B------:R-:W-:Y:S05]  /*1470*/  @P0 BRA `(.L_x_25) ;  /* 0xfffffffc00d80947 */ /* 0x000fea000383ffff */
.L_x_24:
[----:B------:R-:W-:Y:S05]  /*1480*/  BSYNC.RECONVERGENT B1 ;  /* 0x0000000000017941 */ /* 0x000fea0003800200 */
.L_x_23:
[----:B------:R-:W-:Y:S05]  /*1490*/  @!P1 BRA `(.L_x_22) ;  /* 0x0000000000689947 */ /* 0x000fea0003800000 */
[----:B------:R-:W1:Y:S01]  /*14a0*/  S2R R19, SR_CgaCtaId ;  /* 0x0000000000137919 */ /* 0x000e620000008800 */
[----:B0-----:R-:W0:Y:S01]  /*14b0*/  LDC.64 R16, c[0x0][0x398] ;  /* 0x0000e600ff107b82 */ /* 0x001e220000000a00 */
[----:B------:R-:W-:-:S04]  /*14c0*/  MOV R14, 0x400 ;  /* 0x00000400000e7802 */ /* 0x000fc80000000f00 */
[----:B-1----:R-:W-:-:S07]  /*14d0*/  LEA R14, R19, R14, 0x18 ;  /* 0x0000000e130e7211 */ /* 0x002fce00078ec0ff */
.L_x_26:
[----:B0-----:R-:W-:Y:S02]  /*14e0*/  IMAD R21, R26, 0x4, R14 ;  /* 0x000000041a157824 */ /* 0x001fe400078e020e */
[C---:B------:R-:W-:Y:S02]  /*14f0*/  IMAD.IADD R25, R10.reuse, 0x1, R26 ;  /* 0x000000010a197824 */ /* 0x040fe400078e021a */
[----:B------:R-:W-:Y:S01]  /*1500*/  IMAD R28, R10, 0x4, R21 ;  /* 0x000000040a1c7824 */ /* 0x000fe200078e0215 */
[----:B------:R1:W2:Y:S01]  /*1510*/  LDS R19, [R21] ;  /* 0x0000000015137984 */ /* 0x0002a20000000800 */
[----:B0-----:R-:W-:Y:S01]  /*1520*/  IMAD.WIDE.U32 R22, R26, 0x4, R16 ;  /* 0x000000041a167825 */ /* 0x001fe200078e0010 */
[C---:B------:R-:W-:Y:S02]  /*1530*/  IADD3 R18, PT, PT, R10.reuse, R25, RZ ;  /* 0x000000190a127210 */ /* 0x040fe40007ffe0ff */
[C---:B------:R-:W-:Y:S02]  /*1540*/  LEA R27, R10.reuse, R28, 0x2 ;  /* 0x0000001c0a1b7211 */ /* 0x040fe400078e10ff */
[----:B------:R-:W0:Y:S03]  /*1550*/  LDS R28, [R28] ;  /* 0x000000001c1c7984 */ /* 0x000e260000000800 */
[----:B------:R-:W-:-:S02]  /*1560*/  IMAD R29, R10, 0x4, R27 ;  /* 0x000000040a1d7824 */ /* 0x000fc400078e021b */
[----:B------:R-:W3:Y:S04]  /*1570*/  LDS R27, [R27] ;  /* 0x000000001b1b7984 */ /* 0x000ee80000000800 */
[----:B------:R-:W4:Y:S01]  /*1580*/  LDS R29, [R29] ;  /* 0x000000001d1d7984 */ /* 0x000f220000000800 */
[----:B------:R-:W-:-:S04]  /*1590*/  IMAD.IADD R26, R10, 0x1, R18 ;  /* 0x000000010a1a7824 */ /* 0x000fc800078e0212 */
[----:B-1----:R-:W-:-:S04]  /*15a0*/  IMAD.WIDE.U32 R20, R26, 0x4, R16 ;  /* 0x000000041a147825 */ /* 0x002fc800078e0010 */
[----:B------:R-:W-:-:S05]  /*15b0*/  IMAD.IADD R26, R10, 0x1, R26 ;  /* 0x000000010a1a7824 */ /* 0x000fca00078e021a */
[----:B------:R-:W-:Y:S01]  /*15c0*/  ISETP.GE.AND P0, PT, R26, R12, PT ;  /* 0x0000000c1a00720c */ /* 0x000fe20003f06270 */
[--C-:B------:R-:W-:Y:S01]  /*15d0*/  IMAD.WIDE.U32 R24, R25, 0x4, R16.reuse ;  /* 0x0000000419187825 */ /* 0x100fe200078e0010 */
[----:B--2---:R1:W-:Y:S04]  /*15e0*/  REDG.E.ADD.STRONG.GPU desc[UR8][R22.64], R19 ;  /* 0x000000131600798e */ /* 0x0043e8000c12e108 */
[----:B0-----:R0:W-:Y:S01]  /*15f0*/  REDG.E.ADD.STRONG.GPU desc[UR8][R24.64], R28 ;  /* 0x0000001c1800798e */ /* 0x0011e2000c12e108 */
[----:B-1----:R-:W-:-:S05]  /*1600*/  IMAD.WIDE.U32 R18, R18, 0x4, R16 ;  /* 0x0000000412127825 */ /* 0x002fca00078e0010 */
[----:B---3--:R0:W-:Y:S04]  /*1610*/  REDG.E.ADD.STRONG.GPU desc[UR8][R18.64], R27 ;  /* 0x0000001b1200798e */ /* 0x0081e8000c12e108 */
[----:B----4-:R0:W-:Y:S01]  /*1620*/  REDG.E.ADD.STRONG.GPU desc[UR8][R20.64], R29 ;  /* 0x0000001d1400798e */ /* 0x0101e2000c12e108 */
[----:B------:R-:W-:Y:S05]  /*1630*/  @!P0 BRA `(.L_x_26) ;  /* 0xfffffffc00a88947 */ /* 0x000fea000383ffff */
.L_x_22:
[----:B------:R-:W-:Y:S05]  /*1640*/  BSYNC.RECONVERGENT B0 ;  /* 0x0000000000007941 */ /* 0x000fea0003800200 */
.L_x_21:
[----:B------:R-:W-:Y:S01]  /*1650*/  IADD3 R12, PT, PT, R5, -0x1, RZ ;  /* 0xffffffff050c7810 */ /* 0x000fe20007ffe0ff */
[----:B------:R-:W-:Y:S03]  /*1660*/  BSSY.RECONVERGENT B0, `(.L_x_27) ;  /* 0x000005a000007945 */ /* 0x000fe60003800200 */
[----:B------:R-:W-:-:S13]  /*1670*/  ISETP.GE.AND P0, PT, R15, R12, PT ;  /* 0x0000000c0f00720c */ /* 0x000fda0003f06270 */
[----:B------:R-:W-:Y:S05]  /*1680*/  @P0 BRA `(.L_x_28) ;  /* 0x00000004005c0947 */ /* 0x000fea0003800000 */
[----:B0-----:R-:W0:Y:S01]  /*1690*/  I2F.U32.RP R18, R10 ;  /* 0x0000000a00127306 */ /* 0x001e220000209000 */
        /* <DEDUP_REMOVED lines=8> */
[----:B0-----:R-:W2:Y:S02]  /*1720*/  MUFU.RCP R18, R18 ;  /* 0x0000001200127308 */ /* 0x001ea40000001000 */
[----:B--2---:R-:W-:-:S06]  /*1730*/  VIADD R16, R18, 0xffffffe ;  /* 0x0ffffffe12107836 */ /* 0x004fcc0000000000 */
        /* <DEDUP_REMOVED lines=9> */
[----:B------:R-:W-:Y:S01]  /*17d0*/  @P0 IADD3 R17, PT, PT, -R10, R17, RZ ;  /* 0x000000110a110210 */ /* 0x000fe20007ffe1ff */
[----:B------:R-:W-:-:S03]  /*17e0*/  @P0 VIADD R14, R14, 0x1 ;  /* 0x000000010e0e0836 */ /* 0x000fc60000000000 */
[----:B------:R-:W-:-:S13]  /*17f0*/  ISETP.GE.U32.AND P1, PT, R17, R10, PT ;  /* 0x0000000a1100720c */ /* 0x000fda0003f26070 */
[----:B------:R-:W-:Y:S01]  /*1800*/  @P1 VIADD R14, R14, 0x1 ;  /* 0x000000010e0e1836 */ /* 0x000fe20000000000 */
[----:B------:R-:W-:-:S04]  /*1810*/  @!P2 LOP3.LUT R14, RZ, R10, RZ, 0x33, !PT ;  /* 0x0000000aff0ea212 */ /* 0x000fc800078e33ff */
[----:B------:R-:W-:-:S04]  /*1820*/  IADD3 R14, PT, PT, R19, R14, RZ ;  /* 0x0000000e130e7210 */ /* 0x000fc80007ffe0ff */
[C---:B------:R-:W-:Y:S02]  /*1830*/  LOP3.LUT R16, R14.reuse, 0x3, RZ, 0xc0, !PT ;  /* 0x000000030e107812 */ /* 0x040fe400078ec0ff */
[----:B------:R-:W-:Y:S02]  /*1840*/  ISETP.GE.U32.AND P1, PT, R14, 0x3, PT ;  /* 0x000000030e00780c */ /* 0x000fe40003f26070 */
[----:B------:R-:W-:-:S13]  /*1850*/  ISETP.NE.AND P0, PT, R16, 0x3, PT ;  /* 0x000000031000780c */ /* 0x000fda0003f05270 */
[----:B------:R-:W-:Y:S05]  /*1860*/  @!P0 BRA `(.L_x_30) ;  /* 0x0000000000708947 */ /* 0x000fea0003800000 */
[----:B------:R-:W0:Y:S01]  /*1870*/  S2UR UR5, SR_CgaCtaId ;  /* 0x00000000000579c3 */ /* 0x000e220000008800 */
[----:B------:R-:W1:Y:S01]  /*1880*/  LDCU.64 UR10, c[0x0][0x3a0] ;  /* 0x00007400ff0a77ac */ /* 0x000e620008000a00 */
[----:B------:R-:W-:Y:S01]  /*1890*/  VIADD R14, R14, 0x1 ;  /* 0x000000010e0e7836 */ /* 0x000fe20000000000 */
[----:B------:R-:W-:Y:S01]  /*18a0*/  MOV R16, R2 ;  /* 0x0000000200107202 */ /* 0x000fe20000000f00 */
[----:B------:R-:W-:Y:S01]  /*18b0*/  IMAD.MOV.U32 R17, RZ, RZ, RZ ;  /* 0x000000ffff117224 */ /* 0x000fe200078e00ff */
[----:B------:R-:W-:Y:S01]  /*18c0*/  UMOV UR4, 0x400 ;  /* 0x0000040000047882 */ /* 0x000fe20000000000 */
[----:B------:R-:W-:Y:S02]  /*18d0*/  IADD3 R18, PT, PT, R13, R4, R2 ;  /* 0x000000040d127210 */ /* 0x000fe40007ffe002 */
[----:B------:R-:W-:Y:S01]  /*18e0*/  IMAD.WIDE.U32 R16, R9, UR6, R16 ;  /* 0x0000000609107c25 */ /* 0x000fe2000f8e0010 */
[----:B------:R-:W-:-:S05]  /*18f0*/  LOP3.LUT R14, R14, 0x3, RZ, 0xc0, !PT ;  /* 0x000000030e0e7812 */ /* 0x000fca00078ec0ff */
[----:B------:R-:W-:Y:S02]  /*1900*/  IMAD R19, R14, R0, R9 ;  /* 0x000000000e137224 */ /* 0x000fe400078e0209 */
[----:B------:R-:W-:Y:S02]  /*1910*/  IMAD.MOV R14, RZ, RZ, -R14 ;  /* 0x000000ffff0e7224 */ /* 0x000fe400078e0a0e */
[----:B------:R-:W-:Y:S01]  /*1920*/  IMAD R26, R19, UR6, R2 ;  /* 0x00000006131a7c24 */ /* 0x000fe2000f8e0202 */
[----:B-1----:R-:W-:-:S04]  /*1930*/  LEA R20, P0, R16, UR10, 0x2 ;  /* 0x0000000a10147c11 */ /* 0x002fc8000f8010ff */
[----:B------:R-:W-:Y:S01]  /*1940*/  LEA.HI.X R25, R16, UR11, R17, 0x2, P0 ;  /* 0x0000000b10197c11 */ /* 0x000fe200080f1411 */
[----:B0-----:R-:W-:-:S06]  /*1950*/  ULEA UR4, UR5, UR4, 0x18 ;  /* 0x0000000405047291 */ /* 0x001fcc000f8ec0ff */
[----:B------:R-:W-:-:S04]  /*1960*/  LEA R18, R18, UR4, 0x2 ;  /* 0x0000000412127c11 */ /* 0x000fc8000f8e10ff */
[----:B------:R-:W-:-:S07]  /*1970*/  IADD3 R21, PT, PT, R18, -0x4, RZ ;  /* 0xfffffffc12157810 */ /* 0x000fce0007ffe0ff */
.L_x_31:
[----:B0-----:R0:W1:Y:S01]  /*1980*/  LDS R23, [R21] ;  /* 0x0000000015177984 */ /* 0x0010620000000800 */
[----:B------:R-:W-:Y:S01]  /*1990*/  IADD3 R14, PT, PT, R14, 0x1, RZ ;  /* 0x000000010e0e7810 */ /* 0x000fe20007ffe0ff */
[----:B------:R-:W-:Y:S02]  /*19a0*/  IMAD.MOV.U32 R16, RZ, RZ, R20 ;  /* 0x000000ffff107224 */ /* 0x000fe400078e0014 */
[----:B------:R-:W-:Y:S01]  /*19b0*/  IMAD.MOV.U32 R17, RZ, RZ, R25 ;  /* 0x000000ffff117224 */ /* 0x000fe200078e0019 */
[----:B------:R-:W-:Y:S01]  /*19c0*/  ISETP.NE.AND P0, PT, R14, RZ, PT ;  /* 0x000000ff0e00720c */ /* 0x000fe20003f05270 */
[C---:B------:R-:W-:Y:S01]  /*19d0*/  IMAD.WIDE.U32 R18, R10.reuse, 0x4, R16 ;  /* 0x000000040a127825 */ /* 0x040fe200078e0010 */
[----:B0-----:R-:W-:-:S03]  /*19e0*/  LEA R21, R10, R21, 0x2 ;  /* 0x000000150a157211 */ /* 0x001fc600078e10ff */
[----:B------:R-:W-:Y:S02]  /*19f0*/  IMAD.MOV.U32 R20, RZ, RZ, R18 ;  /* 0x000000ffff147224 */ /* 0x000fe400078e0012 */
[----:B------:R-:W-:Y:S01]  /*1a00*/  IMAD.MOV.U32 R25, RZ, RZ, R19 ;  /* 0x000000ffff197224 */ /* 0x000fe200078e0013 */
[----:B-1----:R0:W-:Y:S05]  /*1a10*/  REDG.E.ADD.STRONG.GPU desc[UR8][R16.64], R23 ;  /* 0x000000171000798e */ /* 0x0021ea000c12e108 */
[----:B------:R-:W-:Y:S05]  /*1a20*/  @P0 BRA `(.L_x_31) ;  /* 0xfffffffc00d40947 */ /* 0x000fea000383ffff */
.L_x_30:
[----:B------:R-:W-:Y:S05]  /*1a30*/  BSYNC.RECONVERGENT B1 ;  /* 0x0000000000017941 */ /* 0x000fea0003800200 */
.L_x_29:
[----:B------:R-:W-:Y:S05]  /*1a40*/  @!P1 BRA `(.L_x_28) ;  /* 0x00000000006c9947 */ /* 0x000fea0003800000 */
[----:B------:R-:W1:Y:S01]  /*1a50*/  S2R R19, SR_CgaCtaId ;  /* 0x0000000000137919 */ /* 0x000e620000008800 */
[----:B0-----:R-:W0:Y:S01]  /*1a60*/  LDC.64 R16, c[0x0][0x3a0] ;  /* 0x0000e800ff107b82 */ /* 0x001e220000000a00 */
[----:B------:R-:W-:-:S04]  /*1a70*/  MOV R14, 0x400 ;  /* 0x00000400000e7802 */ /* 0x000fc80000000f00 */
[----:B-1----:R-:W-:-:S07]  /*1a80*/  LEA R14, R19, R14, 0x18 ;  /* 0x0000000e130e7211 */ /* 0x002fce00078ec0ff */
.L_x_32:
[----:B-1----:R-:W-:Y:S01]  /*1a90*/  IMAD.IADD R19, R26, 0x1, R4 ;  /* 0x000000011a137824 */ /* 0x002fe200078e0204 */
[----:B------:R-:W-:Y:S01]  /*1aa0*/  IADD3 R25, PT, PT, R10, R26, RZ ;  /* 0x0000001a0a197210 */ /* 0x000fe20007ffe0ff */
[----:B0-----:R-:W-:-:S04]  /*1ab0*/  IMAD.WIDE.U32 R22, R26, 0x4, R16 ;  /* 0x000000041a167825 */ /* 0x001fc800078e0010 */
[----:B------:R-:W-:Y:S02]  /*1ac0*/  IMAD R21, R19, 0x4, R14 ;  /* 0x0000000413157824 */ /* 0x000fe400078e020e */
[----:B------:R-:W-:-:S03]  /*1ad0*/  IMAD.IADD R18, R10, 0x1, R25 ;  /* 0x000000010a127824 */ /* 0x000fc600078e0219 */
[C---:B------:R-:W-:Y:S01]  /*1ae0*/  LEA R28, R10.reuse, R21, 0x2 ;  /* 0x000000150a1c7211 */ /* 0x040fe200078e10ff */
[----:B------:R0:W1:Y:S04]  /*1af0*/  LDS R19, [R21+-0x4] ;  /* 0xfffffc0015137984 */ /* 0x0000680000000800 */
[C---:B------:R-:W-:Y:S02]  /*1b00*/  IMAD R27, R10.reuse, 0x4, R28 ;  /* 0x000000040a1b7824 */ /* 0x040fe400078e021c */
[----:B------:R-:W2:Y:S02]  /*1b10*/  LDS R28, [R28+-0x4] ;  /* 0xfffffc001c1c7984 */ /* 0x000ea40000000800 */
[C---:B------:R-:W-:Y:S02]  /*1b20*/  IMAD R29, R10.reuse, 0x4, R27 ;  /* 0x000000040a1d7824 */ /* 0x040fe400078e021b */
[----:B------:R-:W3:Y:S04]  /*1b30*/  LDS R27, [R27+-0x4] ;  /* 0xfffffc001b1b7984 */ /* 0x000ee80000000800 */
[----:B------:R-:W4:Y:S01]  /*1b40*/  LDS R29, [R29+-0x4] ;  /* 0xfffffc001d1d7984 */ /* 0x000f220000000800 */
[----:B------:R-:W-:-:S04]  /*1b50*/  IMAD.IADD R26, R10, 0x1, R18 ;  /* 0x000000010a1a7824 */ /* 0x000fc800078e0212 */
[----:B0-----:R-:W-:Y:S01]  /*1b60*/  IMAD.WIDE.U32 R20, R26, 0x4, R16 ;  /* 0x000000041a147825 */ /* 0x001fe200078e0010 */
[----:B------:R-:W-:-:S04]  /*1b70*/  IADD3 R26, PT, PT, R10, R26, RZ ;  /* 0x0000001a0a1a7210 */ /* 0x000fc80007ffe0ff */
[----:B------:R-:W-:Y:S01]  /*1b80*/  ISETP.GE.AND P0, PT, R26, R12, PT ;  /* 0x0000000c1a00720c */ /* 0x000fe20003f06270 */
[--C-:B------:R-:W-:Y:S01]  /*1b90*/  IMAD.WIDE.U32 R24, R25, 0x4, R16.reuse ;  /* 0x0000000419187825 */ /* 0x100fe200078e0010 */
[----:B-1----:R0:W-:Y:S04]  /*1ba0*/  REDG.E.ADD.STRONG.GPU desc[UR8][R22.64], R19 ;  /* 0x000000131600798e */ /* 0x0021e8000c12e108 */
[----:B--2---:R1:W-:Y:S01]  /*1bb0*/  REDG.E.ADD.STRONG.GPU desc[UR8][R24.64], R28 ;  /* 0x0000001c1800798e */ /* 0x0043e2000c12e108 */
[----:B0-----:R-:W-:-:S05]  /*1bc0*/  IMAD.WIDE.U32 R18, R18, 0x4, R16 ;  /* 0x0000000412127825 */ /* 0x001fca00078e0010 */
[----:B---3--:R1:W-:Y:S04]  /*1bd0*/  REDG.E.ADD.STRONG.GPU desc[UR8][R18.64], R27 ;  /* 0x0000001b1200798e */ /* 0x0083e8000c12e108 */
[----:B----4-:R1:W-:Y:S01]  /*1be0*/  REDG.E.ADD.STRONG.GPU desc[UR8][R20.64], R29 ;  /* 0x0000001d1400798e */ /* 0x0103e2000c12e108 */
[----:B------:R-:W-:Y:S05]  /*1bf0*/  @!P0 BRA `(.L_x_32) ;  /* 0xfffffffc00a48947 */ /* 0x000fea000383ffff */
.L_x_28:
[----:B------:R-:W-:Y:S05]  /*1c00*/  BSYNC.RECONVERGENT B0 ;  /* 0x0000000000007941 */ /* 0x000fea0003800200 */
.L_x_27:
[----:B------:R-:W-:Y:S01]  /*1c10*/  VIADD R12, R6, 0xffffffff ;  /* 0xffffffff060c7836 */ /* 0x000fe20000000000 */
[----:B------:R-:W-:Y:S04]  /*1c20*/  BSSY.RECONVERGENT B0, `(.L_x_33) ;  /* 0x000005b000007945 */ /* 0x000fe80003800200 */
[----:B------:R-:W-:-:S13]  /*1c30*/  ISETP.GE.AND P0, PT, R15, R12, PT ;  /* 0x0000000c0f00720c */ /* 0x000fda0003f06270 */
[----:B------:R-:W-:Y:S05]  /*1c40*/  @P0 BRA `(.L_x_34) ;  /* 0x0000000400600947 */ /* 0x000fea0003800000 */
[----:B01----:R-:W0:Y:S01]  /*1c50*/  I2F.U32.RP R18, R10 ;  /* 0x0000000a00127306 */ /* 0x003e220000209000 */
[C-C-:B------:R-:W-:Y:S01]  /*1c60*/  IMAD.IADD R21, R10.reuse, 0x1, R15.reuse ;  /* 0x000000010a157824 */ /* 0x140fe200078e020f */
[----:B------:R-:W-:Y:S01]  /*1c70*/  IADD3 R23, PT, PT, RZ, -R10, RZ ;  /* 0x8000000aff177210 */ /* 0x000fe20007ffe0ff */
[----:B------:R-:W-:Y:S01]  /*1c80*/  BSSY.RECONVERGENT B1, `(.L_x_35) ;  /* 0x0000038000017945 */ /* 0x000fe20003800200 */
[----:B------:R-:W-:Y:S01]  /*1c90*/  ISETP.NE.U32.AND P2, PT, R10, RZ, PT ;  /* 0x000000ff0a00720c */ /* 0x000fe20003f45070 */
[----:B------:R-:W-:Y:S01]  /*1ca0*/  IMAD.MOV.U32 R26, RZ, RZ, R15 ;  /* 0x000000ffff1a7224 */ /* 0x000fe200078e000f */
[CC--:B------:R-:W-:Y:S02]  /*1cb0*/  ISETP.GE.U32.AND P0, PT, R21.reuse, R12.reuse, PT ;  /* 0x0000000c1500720c */ /* 0x0c0fe40003f06070 */
[----:B------:R-:W-:Y:S02]  /*1cc0*/  VIMNMX.U32 R14, PT, PT, R21, R12, !PT ;  /* 0x0000000c150e7248 */ /* 0x000fe40007fe0000 */
[----:B------:R-:W-:Y:S01]  /*1cd0*/  SEL R19, RZ, 0x1, P0 ;  /* 0x00000001ff137807 */ /* 0x000fe20000000000 */
[----:B0-----:R-:W2:Y:S02]  /*1ce0*/  MUFU.RCP R18, R18 ;  /* 0x0000001200127308 */ /* 0x001ea40000001000 */
[----:B--2---:R-:W-:-:S06]  /*1cf0*/  VIADD R16, R18, 0xffffffe ;  /* 0x0ffffffe12107836 */ /* 0x004fcc0000000000 */
[----:B---3--:R0:W1:Y:S02]  /*1d00*/  F2I.FTZ.U32.TRUNC.NTZ R17, R16 ;  /* 0x0000001000117305 */ /* 0x008064000021f000 */
[----:B0-----:R-:W-:Y:S02]  /*1d10*/  IMAD.MOV.U32 R16, RZ, RZ, RZ ;  /* 0x000000ffff107224 */ /* 0x001fe400078e00ff */
[----:B-1----:R-:W-:-:S04]  /*1d20*/  IMAD R23, R23, R17, RZ ;  /* 0x0000001117177224 */ /* 0x002fc800078e02ff */
[----:B------:R-:W-:Y:S01]  /*1d30*/  IMAD.HI.U32 R18, R17, R23, R16 ;  /* 0x0000001711127227 */ /* 0x000fe200078e0010 */
[----:B------:R-:W-:-:S05]  /*1d40*/  IADD3 R17, PT, PT, R14, -R21, -R19 ;  /* 0x800000150e117210 */ /* 0x000fca0007ffe813 */
[----:B------:R-:W-:-:S05]  /*1d50*/  IMAD.HI.U32 R14, R18, R17, RZ ;  /* 0x00000011120e7227 */ /* 0x000fca00078e00ff */
[----:B------:R-:W-:-:S05]  /*1d60*/  IADD3 R16, PT, PT, -R14, RZ, RZ ;  /* 0x000000ff0e107210 */ /* 0x000fca0007ffe1ff */
[----:B------:R-:W-:-:S05]  /*1d70*/  IMAD R17, R10, R16, R17 ;  /* 0x000000100a117224 */ /* 0x000fca00078e0211 */
[----:B------:R-:W-:-:S13]  /*1d80*/  ISETP.GE.U32.AND P0, PT, R17, R10, PT ;  /* 0x0000000a1100720c */ /* 0x000fda0003f06070 */
[----:B------:R-:W-:Y:S02]  /*1d90*/  @P0 IMAD.IADD R17, R17, 0x1, -R10 ;  /* 0x0000000111110824 */ /* 0x000fe400078e0a0a */
[----:B------:R-:W-:-:S03]  /*1da0*/  @P0 VIADD R14, R14, 0x1 ;  /* 0x000000010e0e0836 */ /* 0x000fc60000000000 */
[----:B------:R-:W-:-:S13]  /*1db0*/  ISETP.GE.U32.AND P1, PT, R17, R10, PT ;  /* 0x0000000a1100720c */ /* 0x000fda0003f26070 */
[----:B------:R-:W-:Y:S02]  /*1dc0*/  @P1 IADD3 R14, PT, PT, R14, 0x1, RZ ;  /* 0x000000010e0e1810 */ /* 0x000fe40007ffe0ff */
        /* <DEDUP_REMOVED lines=8> */
[----:B------:R-:W-:Y:S02]  /*1e50*/  HFMA2 R17, -RZ, RZ, 0, 0 ;  /* 0x00000000ff117431 */ /* 0x000fe400000001ff */
[----:B------:R-:W-:Y:S01]  /*1e60*/  IMAD.IADD R18, R2, 0x1, R5 ;  /* 0x0000000102127824 */ /* 0x000fe200078e0205 */
[----:B------:R-:W-:Y:S01]  /*1e70*/  IADD3 R14, PT, PT, R14, 0x1, RZ ;  /* 0x000000010e0e7810 */ /* 0x000fe20007ffe0ff */
[----:B------:R-:W-:Y:S01]  /*1e80*/  UMOV UR4, 0x400 ;  /* 0x0000040000047882 */ /* 0x000fe20000000000 */
[----:B------:R-:W-:Y:S02]  /*1e90*/  IMAD.MOV.U32 R16, RZ, RZ, R2 ;  /* 0x000000ffff107224 */ /* 0x000fe400078e0002 */
[----:B------:R-:W-:Y:S02]  /*1ea0*/  IADD3 R18, PT, PT, R13, R4, R18 ;  /* 0x000000040d127210 */ /* 0x000fe40007ffe012 */
[----:B------:R-:W-:Y:S01]  /*1eb0*/  LOP3.LUT R14, R14, 0x3, RZ, 0xc0, !PT ;  /* 0x000000030e0e7812 */ /* 0x000fe200078ec0ff */
[----:B------:R-:W-:-:S04]  /*1ec0*/  IMAD.WIDE.U32 R16, R9, UR6, R16 ;  /* 0x0000000609107c25 */ /* 0x000fc8000f8e0010 */
[----:B------:R-:W-:Y:S02]  /*1ed0*/  IMAD R19, R14, R0, R9 ;  /* 0x000000000e137224 */ /* 0x000fe400078e0209 */
[----:B------:R-:W-:Y:S01]  /*1ee0*/  IMAD.MOV R14, RZ, RZ, -R14 ;  /* 0x000000ffff0e7224 */ /* 0x000fe200078e0a0e */
[----:B-1----:R-:W-:Y:S01]  /*1ef0*/  LEA R20, P0, R16, UR10, 0x2 ;  /* 0x0000000a10147c11 */ /* 0x002fe2000f8010ff */
[----:B------:R-:W-:-:S03]  /*1f00*/  IMAD R26, R19, UR6, R2 ;  /* 0x00000006131a7c24 */ /* 0x000fc6000f8e0202 */
[----:B------:R-:W-:Y:S01]  /*1f10*/  LEA.HI.X R25, R16, UR11, R17, 0x2, P0 ;  /* 0x0000000b10197c11 */ /* 0x000fe200080f1411 */
[----:B0-----:R-:W-:-:S06]  /*1f20*/  ULEA UR4, UR5, UR4, 0x18 ;  /* 0x0000000405047291 */ /* 0x001fcc000f8ec0ff */
[----:B------:R-:W-:-:S05]  /*1f30*/  LEA R18, R18, UR4, 0x2 ;  /* 0x0000000412127c11 */ /* 0x000fca000f8e10ff */
[----:B------:R-:W-:-:S07]  /*1f40*/  VIADD R21, R18, 0xfffffff8 ;  /* 0xfffffff812157836 */ /* 0x000fce0000000000 */
.L_x_37:
[----:B0-----:R0:W1:Y:S01]  /*1f50*/  LDS R23, [R21] ;  /* 0x0000000015177984 */ /* 0x0010620000000800 */
[----:B------:R-:W-:Y:S01]  /*1f60*/  VIADD R14, R14, 0x1 ;  /* 0x000000010e0e7836 */ /* 0x000fe20000000000 */
[----:B------:R-:W-:Y:S01]  /*1f70*/  MOV R16, R20 ;  /* 0x0000001400107202 */ /* 0x000fe20000000f00 */
[----:B------:R-:W-:-:S03]  /*1f80*/  IMAD.MOV.U32 R17, RZ, RZ, R25 ;  /* 0x000000ffff117224 */ /* 0x000fc600078e0019 */
[----:B------:R-:W-:Y:S01]  /*1f90*/  ISETP.NE.AND P0, PT, R14, RZ, PT ;  /* 0x000000ff0e00720c */ /* 0x000fe20003f05270 */
[----:B------:R-:W-:-:S04]  /*1fa0*/  IMAD.WIDE.U32 R18, R10, 0x4, R16 ;  /* 0x000000040a127825 */ /* 0x000fc800078e0010 */
[----:B------:R-:W-:Y:S01]  /*1fb0*/  IMAD.MOV.U32 R25, RZ, RZ, R19 ;  /* 0x000000ffff197224 */ /* 0x000fe200078e0013 */
[----:B------:R-:W-:Y:S01]  /*1fc0*/  MOV R20, R18 ;  /* 0x0000001200147202 */ /* 0x000fe20000000f00 */
[----:B0-----:R-:W-:Y:S01]  /*1fd0*/  IMAD R21, R10, 0x4, R21 ;  /* 0x000000040a157824 */ /* 0x001fe200078e0215 */
[----:B-1----:R0:W-:Y:S05]  /*1fe0*/  REDG.E.ADD.STRONG.GPU desc[UR8][R16.64], R23 ;  /* 0x000000171000798e */ /* 0x0021ea000c12e108 */
[----:B------:R-:W-:Y:S05]  /*1ff0*/  @P0 BRA `(.L_x_37) ;  /* 0xfffffffc00d40947 */ /* 0x000fea000383ffff */
.L_x_36:
[----:B------:R-:W-:Y:S05]  /*2000*/  BSYNC.RECONVERGENT B1 ;  /* 0x0000000000017941 */ /* 0x000fea0003800200 */
.L_x_35:
[----:B------:R-:W-:Y:S05]  /*2010*/  @!P1 BRA `(.L_x_34) ;  /* 0x00000000006c9947 */ /* 0x000fea0003800000 */
[----:B------:R-:W1:Y:S01]  /*2020*/  S2R R19, SR_CgaCtaId ;  /* 0x0000000000137919 */ /* 0x000e620000008800 */
[----:B0-----:R-:W0:Y:S01]  /*2030*/  LDC.64 R16, c[0x0][0x3a8] ;  /* 0x0000ea00ff107b82 */ /* 0x001e220000000a00 */
[----:B------:R-:W-:-:S04]  /*2040*/  MOV R14, 0x400 ;  /* 0x00000400000e7802 */ /* 0x000fc80000000f00 */
[----:B-1----:R-:W-:-:S07]  /*2050*/  LEA R14, R19, R14, 0x18 ;  /* 0x0000000e130e7211 */ /* 0x002fce00078ec0ff */
.L_x_38:
[----:B-1----:R-:W-:Y:S01]  /*2060*/  IADD3 R19, PT, PT, R11, R26, RZ ;  /* 0x0000001a0b137210 */ /* 0x002fe20007ffe0ff */
[----:B------:R-:W-:Y:S02]  /*2070*/  IMAD.IADD R25, R10, 0x1, R26 ;  /* 0x000000010a197824 */ /* 0x000fe400078e021a */
[----:B0-----:R-:W-:-:S03]  /*2080*/  IMAD.WIDE.U32 R22, R26, 0x4, R16 ;  /* 0x000000041a167825 */ /* 0x001fc600078e0010 */
[----:B------:R-:W-:Y:S01]  /*2090*/  IADD3 R18, PT, PT, R10, R25, RZ ;  /* 0x000000190a127210 */ /* 0x000fe20007ffe0ff */
[----:B------:R-:W-:-:S04]  /*20a0*/  IMAD R21, R19, 0x4, R14 ;  /* 0x0000000413157824 */ /* 0x000fc800078e020e */
[C---:B------:R-:W-:Y:S01]  /*20b0*/  IMAD R28, R10.reuse, 0x4, R21 ;  /* 0x000000040a1c7824 */ /* 0x040fe200078e0215 */
[----:B------:R0:W1:Y:S04]  /*20c0*/  LDS R19, [R21+-0x8] ;  /* 0xfffff80015137984 */ /* 0x0000680000000800 */
[C---:B------:R-:W-:Y:S02]  /*20d0*/  LEA R27, R10.reuse, R28, 0x2 ;  /* 0x0000001c0a1b7211 */ /* 0x040fe400078e10ff */
[----:B------:R-:W2:Y:S03]  /*20e0*/  LDS R28, [R28+-0x8] ;  /* 0xfffff8001c1c7984 */ /* 0x000ea60000000800 */
[----:B------:R-:W-:-:S02]  /*20f0*/  IMAD R29, R10, 0x4, R27 ;  /* 0x000000040a1d7824 */ /* 0x000fc400078e021b */
[----:B------:R-:W3:Y:S04]  /*2100*/  LDS R27, [R27+-0x8] ;  /* 0xfffff8001b1b7984 */ /* 0x000ee80000000800 */
[----:B------:R-:W4:Y:S01]  /*2110*/  LDS R29, [R29+-0x8] ;  /* 0xfffff8001d1d7984 */ /* 0x000f220000000800 */
[----:B------:R-:W-:-:S04]  /*2120*/  IMAD.IADD R26, R10, 0x1, R18 ;  /* 0x000000010a1a7824 */ /* 0x000fc800078e0212 */
[----:B0-----:R-:W-:-:S04]  /*2130*/  IMAD.WIDE.U32 R20, R26, 0x4, R16 ;  /* 0x000000041a147825 */ /* 0x001fc800078e0010 */
[----:B------:R-:W-:-:S05]  /*2140*/  IMAD.IADD R26, R10, 0x1, R26 ;  /* 0x000000010a1a7824 */ /* 0x000fca00078e021a */
        /* <DEDUP_REMOVED lines=8> */
.L_x_34:
[----:B------:R-:W-:Y:S05]  /*21d0*/  BSYNC.RECONVERGENT B0 ;  /* 0x0000000000007941 */ /* 0x000fea0003800200 */
.L_x_33:
[----:B------:R-:W-:-:S04]  /*21e0*/  IADD3 R12, PT, PT, R7, -0x1, RZ ;  /* 0xffffffff070c7810 */ /* 0x000fc80007ffe0ff */
[----:B------:R-:W-:-:S13]  /*21f0*/  ISETP.GE.AND P0, PT, R15, R12, PT ;  /* 0x0000000c0f00720c */ /* 0x000fda0003f06270 */
[----:B------:R-:W-:Y:S05]  /*2200*/  @P0 EXIT ;  /* 0x000000000000094d */ /* 0x000fea0003800000 */
[----:B01----:R-:W0:Y:S01]  /*2210*/  I2F.U32.RP R18, R10 ;  /* 0x0000000a00127306 */ /* 0x003e220000209000 */
[C---:B------:R-:W-:Y:S01]  /*2220*/  IADD3 R11, PT, PT, R10.reuse, R15, RZ ;  /* 0x0000000f0a0b7210 */ /* 0x040fe20007ffe0ff */
[----:B------:R-:W-:Y:S01]  /*2230*/  IMAD.MOV R19, RZ, RZ, -R10 ;  /* 0x000000ffff137224 */ /* 0x000fe200078e0a0a */
[----:B------:R-:W-:Y:S01]  /*2240*/  ISETP.NE.U32.AND P2, PT, R10, RZ, PT ;  /* 0x000000ff0a00720c */ /* 0x000fe20003f45070 */
[----:B------:R-:W-:Y:S01]  /*2250*/  BSSY.RECONVERGENT B0, `(.L_x_39) ;  /* 0x0000036000007945 */ /* 0x000fe20003800200 */
[CC--:B------:R-:W-:Y:S02]  /*2260*/  ISETP.GE.U32.AND P0, PT, R11.reuse, R12.reuse, PT ;  /* 0x0000000c0b00720c */ /* 0x0c0fe40003f06070 */
[----:B------:R-:W-:Y:S02]  /*2270*/  VIMNMX.U32 R7, PT, PT, R11, R12, !PT ;  /* 0x0000000c0b077248 */ /* 0x000fe40007fe0000 */
[----:B------:R-:W-:-:S04]  /*2280*/  SEL R14, RZ, 0x1, P0 ;  /* 0x00000001ff0e7807 */ /* 0x000fc80000000000 */
[----:B------:R-:W-:Y:S01]  /*2290*/  IADD3 R7, PT, PT, R7, -R11, -R14 ;  /* 0x8000000b07077210 */ /* 0x000fe20007ffe80e */
[----:B0-----:R-:W2:Y:S02]  /*22a0*/  MUFU.RCP R18, R18 ;  /* 0x0000001200127308 */ /* 0x001ea40000001000 */
[----:B--2---:R-:W-:-:S06]  /*22b0*/  VIADD R16, R18, 0xffffffe ;  /* 0x0ffffffe12107836 */ /* 0x004fcc0000000000 */
[----:B---3--:R0:W1:Y:S02]  /*22c0*/  F2I.FTZ.U32.TRUNC.NTZ R17, R16 ;  /* 0x0000001000117305 */ /* 0x008064000021f000 */
[----:B0-----:R-:W-:Y:S02]  /*22d0*/  IMAD.MOV.U32 R16, RZ, RZ, RZ ;  /* 0x000000ffff107224 */ /* 0x001fe400078e00ff */
[----:B-1----:R-:W-:-:S04]  /*22e0*/  IMAD R19, R19, R17, RZ ;  /* 0x0000001113137224 */ /* 0x002fc800078e02ff */
[----:B------:R-:W-:-:S06]  /*22f0*/  IMAD.HI.U32 R18, R17, R19, R16 ;  /* 0x0000001311127227 */ /* 0x000fcc00078e0010 */
        /* <DEDUP_REMOVED lines=16> */
[----:B------:R-:W-:Y:S01]  /*2400*/  IADD3 R5, PT, PT, R5, R2, R6 ;  /* 0x0000000205057210 */ /* 0x000fe20007ffe006 */
[----:B------:R-:W-:Y:S01]  /*2410*/  VIADD R3, R11, 0x1 ;  /* 0x000000010b037836 */ /* 0x000fe20000000000 */
[----:B------:R-:W-:Y:S01]  /*2420*/  MOV R7, RZ ;  /* 0x000000ff00077202 */ /* 0x000fe20000000f00 */
[----:B------:R-:W-:Y:S01]  /*2430*/  IMAD.MOV.U32 R6, RZ, RZ, R2 ;  /* 0x000000ffff067224 */ /* 0x000fe200078e0002 */
[----:B------:R-:W-:Y:S01]  /*2440*/  UMOV UR4, 0x400 ;  /* 0x0000040000047882 */ /* 0x000fe20000000000 */
[----:B------:R-:W-:Y:S02]  /*2450*/  IADD3 R5, PT, PT, R13, R4, R5 ;  /* 0x000000040d057210 */ /* 0x000fe40007ffe005 */
[----:B------:R-:W-:Y:S01]  /*2460*/  IMAD.WIDE.U32 R6, R9, UR6, R6 ;  /* 0x0000000609067c25 */ /* 0x000fe2000f8e0006 */
[----:B------:R-:W-:-:S05]  /*2470*/  LOP3.LUT R3, R3, 0x3, RZ, 0xc0, !PT ;  /* 0x0000000303037812 */ /* 0x000fca00078ec0ff */
        /* <DEDUP_REMOVED lines=8> */
.L_x_41:
        /* <DEDUP_REMOVED lines=11> */
.L_x_40:
[----:B------:R-:W-:Y:S05]  /*25b0*/  BSYNC.RECONVERGENT B0 ;  /* 0x0000000000007941 */ /* 0x000fea0003800200 */
.L_x_39:
[----:B------:R-:W-:Y:S05]  /*25c0*/  @!P1 EXIT ;  /* 0x000000000000994d */ /* 0x000fea0003800000 */
[----:B------:R-:W1:Y:S01]  /*25d0*/  S2UR UR5, SR_CgaCtaId ;  /* 0x00000000000579c3 */ /* 0x000e620000008800 */
[----:B------:R-:W-:-:S07]  /*25e0*/  UMOV UR4, 0x400 ;  /* 0x0000040000047882 */ /* 0x000fce0000000000 */
[----:B------:R-:W2:Y:S01]  /*25f0*/  LDC.64 R2, c[0x0][0x3b0] ;  /* 0x0000ec00ff027b82 */ /* 0x000ea20000000a00 */
[----:B-1----:R-:W-:-:S12]  /*2600*/  ULEA UR4, UR5, UR4, 0x18 ;  /* 0x0000000405047291 */ /* 0x002fd8000f8ec0ff */
.L_x_42:
[----:B------:R-:W-:Y:S01]  /*2610*/  IADD3 R0, PT, PT, R8, R15, RZ ;  /* 0x0000000f08007210 */ /* 0x000fe20007ffe0ff */
[----:B----4-:R-:W-:Y:S02]  /*2620*/  IMAD.IADD R7, R10, 0x1, R15 ;  /* 0x000000010a077824 */ /* 0x010fe400078e020f */
[----:B0-2---:R-:W-:Y:S01]  /*2630*/  IMAD.WIDE.U32 R4, R15, 0x4, R2 ;  /* 0x000000040f047825 */ /* 0x005fe200078e0002 */
[----:B------:R-:W-:-:S03]  /*2640*/  LEA R9, R0, UR4, 0x2 ;  /* 0x0000000400097c11 */ /* 0x000fc6000f8e10ff */
[C---:B------:R-:W-:Y:S02]  /*2650*/  IMAD.IADD R17, R10.reuse, 0x1, R7 ;  /* 0x000000010a117824 */ /* 0x040fe400078e0207 */
[C---:B------:R-:W-:Y:S02]  /*2660*/  IMAD R11, R10.reuse, 0x4, R9 ;  /* 0x000000040a0b7824 */ /* 0x040fe400078e0209 */
[----:B------:R-:W0:Y:S01]  /*2670*/  LDS R9, [R9+-0xc] ;  /* 0xfffff40009097984 */ /* 0x000e220000000800 */
[C---:B------:R-:W-:Y:S01]  /*2680*/  IADD3 R21, PT, PT, R10.reuse, R17, RZ ;  /* 0x000000110a157210 */ /* 0x040fe20007ffe0ff */
[C---:B------:R-:W-:Y:S02]  /*2690*/  IMAD R13, R10.reuse, 0x4, R11 ;  /* 0x000000040a0d7824 */ /* 0x040fe400078e020b */
[----:B------:R-:W1:Y:S01]  /*26a0*/  LDS R11, [R11+-0xc] ;  /* 0xfffff4000b0b7984 */ /* 0x000e620000000800 */
[----:B------:R-:W-:Y:S02]  /*26b0*/  IMAD.WIDE.U32 R6, R7, 0x4, R2 ;  /* 0x0000000407067825 */ /* 0x000fe400078e0002 */
[----:B------:R-:W-:-:S02]  /*26c0*/  LEA R0, R10, R13, 0x2 ;  /* 0x0000000d0a007211 */ /* 0x000fc400078e10ff */
[----:B------:R-:W2:Y:S01]  /*26d0*/  LDS R13, [R13+-0xc] ;  /* 0xfffff4000d0d7984 */ /* 0x000ea20000000800 */
[----:B------:R-:W-:Y:S02]  /*26e0*/  IMAD.IADD R15, R10, 0x1, R21 ;  /* 0x000000010a0f7824 */ /* 0x000fe400078e0215 */
[--C-:B------:R-:W-:Y:S01]  /*26f0*/  IMAD.WIDE.U32 R16, R17, 0x4, R2.reuse ;  /* 0x0000000411107825 */ /* 0x100fe200078e0002 */
[----:B------:R-:W3:Y:S02]  /*2700*/  LDS R23, [R0+-0xc] ;  /* 0xfffff40000177984 */ /* 0x000ee40000000800 */
[----:B------:R-:W-:Y:S01]  /*2710*/  ISETP.GE.AND P0, PT, R15, R12, PT ;  /* 0x0000000c0f00720c */ /* 0x000fe20003f06270 */
[----:B------:R-:W-:Y:S01]  /*2720*/  IMAD.WIDE.U32 R18, R21, 0x4, R2 ;  /* 0x0000000415127825 */ /* 0x000fe200078e0002 */
[----:B0-----:R4:W-:Y:S04]  /*2730*/  REDG.E.ADD.STRONG.GPU desc[UR8][R4.64], R9 ;  /* 0x000000090400798e */ /* 0x0019e8000c12e108 */
[----:B-1----:R4:W-:Y:S04]  /*2740*/  REDG.E.ADD.STRONG.GPU desc[UR8][R6.64], R11 ;  /* 0x0000000b0600798e */ /* 0x0029e8000c12e108 */
[----:B--2---:R4:W-:Y:S04]  /*2750*/  REDG.E.ADD.STRONG.GPU desc[UR8][R16.64], R13 ;  /* 0x0000000d1000798e */ /* 0x0049e8000c12e108 */
[----:B---3--:R4:W-:Y:S01]  /*2760*/  REDG.E.ADD.STRONG.GPU desc[UR8][R18.64], R23 ;  /* 0x000000171200798e */ /* 0x0089e2000c12e108 */
[----:B------:R-:W-:Y:S05]  /*2770*/  @!P0 BRA `(.L_x_42) ;  /* 0xfffffffc00a48947 */ /* 0x000fea000383ffff */
[----:B------:R-:W-:Y:S05]  /*2780*/  EXIT ;  /* 0x000000000000794d */ /* 0x000fea0003800000 */
.L_x_43:
        /* <DEDUP_REMOVED lines=15> */
.L_x_87:


//--------------------- .text._Z39nppiHistogramEven_16s_C1R_kernel_globalPKsiiiPiiii --------------------------
	.section	.text._Z39nppiHistogramEven_16s_C1R_kernel_globalPKsiiiPiiii,"ax",@progbits
	.align	128
        .global         _Z39nppiHistogramEven_16s_C1R_kernel_globalPKsiiiPiiii
        .type           _Z39nppiHistogramEven_16s_C1R_kernel_globalPKsiiiPiiii,@function
        .size           _Z39nppiHistogramEven_16s_C1R_kernel_globalPKsiiiPiiii,(.L_x_88 - _Z39nppiHistogramEven_16s_C1R_kernel_globalPKsiiiPiiii)
        .other          _Z39nppiHistogramEven_16s_C1R_kernel_globalPKsiiiPiiii,@"STO_CUDA_ENTRY STV_DEFAULT"
_Z39nppiHistogramEven_16s_C1R_kernel_globalPKsiiiPiiii:
.text._Z39nppiHistogramEven_16s_C1R_kernel_globalPKsiiiPiiii:
        /* <DEDUP_REMOVED lines=15> */
[----:B------:R-:W1:Y:S01]  /*00f0*/  LDCU.64 UR6, c[0x0][0x380] ;  /* 0x00007000ff0677ac */ /* 0x000e620008000a00 */
[----:B0-----:R-:W-:Y:S01]  /*0100*/  IMAD R0, R0, UR4, RZ ;  /* 0x0000000400007c24 */ /* 0x001fe2000f8e02ff */
[----:B------:R-:W0:Y:S04]  /*0110*/  LDCU.64 UR4, c[0x0][0x358] ;  /* 0x00006b00ff0477ac */ /* 0x000e280008000a00 */
[C---:B-1----:R-:W-:Y:S01]  /*0120*/  IADD3 R2, P0, PT, R0.reuse, UR6, RZ ;  /* 0x0000000600027c10 */ /* 0x042fe2000ff1e0ff */
[----:B------:R-:W1:Y:S03]  /*0130*/  LDCU UR6, c[0x0][0x3a8] ;  /* 0x00007500ff0677ac */ /* 0x000e660008000800 */
[----:B------:R-:W-:-:S03]  /*0140*/  LEA.HI.X.SX32 R3, R0, UR7, 0x1, P0 ;  /* 0x0000000700037c11 */ /* 0x000fc600080f0eff */
[----:B------:R-:W-:Y:S02]  /*0150*/  IMAD.WIDE R2, R5, 0x2, R2 ;  /* 0x0000000205027825 */ /* 0x000fe400078e0202 */
[----:B------:R-:W2:Y:S04]  /*0160*/  LDC R5, c[0x0][0x3a4] ;  /* 0x0000e900ff057b82 */ /* 0x000ea80000000800 */
[----:B0-----:R-:W1:Y:S02]  /*0170*/  LDG.E.S16 R2, desc[UR4][R2.64] ;  /* 0x0000000402027981 */ /* 0x001e64000c1e1700 */
[----:B-1----:R-:W-:-:S04]  /*0180*/  ISETP.GE.AND P0, PT, R2, UR6, PT ;  /* 0x0000000602007c0c */ /* 0x002fc8000bf06270 */
[----:B--2---:R-:W-:-:S13]  /*0190*/  ISETP.LT.OR P0, PT, R2, R5, P0 ;  /* 0x000000050200720c */ /* 0x004fda0000701670 */
[----:B------:R-:W-:Y:S05]  /*01a0*/  @P0 EXIT ;  /* 0x000000000000094d */ /* 0x000fea0003800000 */
        /* <DEDUP_REMOVED lines=32> */
[----:B------:R-:W-:-:S04]  /*03b0*/  HFMA2 R7, -RZ, RZ, 0, 5.9604644775390625e-08 ;  /* 0x00000001ff077431 */ /* 0x000fc800000001ff */
[----:B0-----:R-:W-:-:S05]  /*03c0*/  IMAD.WIDE R2, R5, 0x4, R2 ;  /* 0x0000000405027825 */ /* 0x001fca00078e0202 */
[----:B------:R-:W-:Y:S01]  /*03d0*/  REDG.E.ADD.STRONG.GPU desc[UR4][R2.64], R7 ;  /* 0x000000070200798e */ /* 0x000fe2000c12e104 */
[----:B------:R-:W-:Y:S05]  /*03e0*/  EXIT ;  /* 0x000000000000794d */ /* 0x000fea0003800000 */
.L_x_44:
        /* <DEDUP_REMOVED lines=9> */
.L_x_88:


//--------------------- .text._Z39nppiHistogramEven_16s_C1R_kernel_sharedPKsiiiPiiii --------------------------
	.section	.text._Z39nppiHistogramEven_16s_C1R_kernel_sharedPKsiiiPiiii,"ax",@progbits
	.align	128
        .global         _Z39nppiHistogramEven_16s_C1R_kernel_sharedPKsiiiPiiii
        .type           _Z39nppiHistogramEven_16s_C1R_kernel_sharedPKsiiiPiiii,@function
        .size           _Z39nppiHistogramEven_16s_C1R_kernel_sharedPKsiiiPiiii,(.L_x_89 - _Z39nppiHistogramEven_16s_C1R_kernel_sharedPKsiiiPiiii)
        .other          _Z39nppiHistogramEven_16s_C1R_kernel_sharedPKsiiiPiiii,@"STO_CUDA_ENTRY STV_DEFAULT"
_Z39nppiHistogramEven_16s_C1R_kernel_sharedPKsiiiPiiii:
.text._Z39nppiHistogramEven_16s_C1R_kernel_sharedPKsiiiPiiii:
[----:B------:R-:W-:Y:S01]  /*0000*/  LDC R1, c[0x0][0x37c] ;  /* 0x0000df00ff017b82 */ /* 0x000fe20000000800 */
[----:B------:R-:W0:Y:S07]  /*0010*/  S2R R4, SR_TID.X ;  /* 0x0000000000047919 */ /* 0x000e2e0000002100 */
[----:B------:R-:W1:Y:S01]  /*0020*/  LDC R8, c[0x0][0x3a0] ;  /* 0x0000e800ff087b82 */ /* 0x000e620000000800 */
[----:B------:R-:W2:Y:S01]  /*0030*/  LDCU UR6, c[0x0][0x360] ;  /* 0x00006c00ff0677ac */ /* 0x000ea20008000800 */
[----:B------:R-:W-:Y:S01]  /*0040*/  BSSY.RECONVERGENT B0, `(.L_x_45) ;  /* 0x0000044000007945 */ /* 0x000fe20003800200 */
[----:B------:R-:W0:Y:S05]  /*0050*/  S2R R7, SR_TID.Y ;  /* 0x0000000000077919 */ /* 0x000e2a0000002200 */
[----:B------:R-:W2:Y:S01]  /*0060*/  LDC R6, c[0x0][0x364] ;  /* 0x0000d900ff067b82 */ /* 0x000ea20000000800 */
[----:B-1----:R-:W-:-:S02]  /*0070*/  VIADD R0, R8, 0xffffffff ;  /* 0xffffffff08007836 */ /* 0x002fc40000000000 */
[----:B--2---:R-:W-:Y:S02]  /*0080*/  IMAD R2, R6, UR6, RZ ;  /* 0x0000000606027c24 */ /* 0x004fe4000f8e02ff */
[----:B0-----:R-:W-:-:S05]  /*0090*/  IMAD R3, R7, UR6, R4 ;  /* 0x0000000607037c24 */ /* 0x001fca000f8e0204 */
[----:B------:R-:W-:-:S13]  /*00a0*/  ISETP.GE.AND P0, PT, R3, R0, PT ;  /* 0x000000000300720c */ /* 0x000fda0003f06270 */
[----:B------:R-:W-:Y:S05]  /*00b0*/  @P0 BRA `(.L_x_46) ;  /* 0x0000000000f00947 */ /* 0x000fea0003800000 */
[----:B------:R-:W0:Y:S01]  /*00c0*/  I2F.U32.RP R14, R2 ;  /* 0x00000002000e7306 */ /* 0x000e220000209000 */
[C---:B------:R-:W-:Y:S01]  /*00d0*/  IADD3 R9, PT, PT, R2.reuse, R3, RZ ;  /* 0x0000000302097210 */ /* 0x040fe20007ffe0ff */
[----:B------:R-:W-:Y:S01]  /*00e0*/  IMAD.MOV R15, RZ, RZ, -R2 ;  /* 0x000000ffff0f7224 */ /* 0x000fe200078e0a02 */
[----:B------:R-:W-:Y:S01]  /*00f0*/  ISETP.NE.U32.AND P2, PT, R2, RZ, PT ;  /* 0x000000ff0200720c */ /* 0x000fe20003f45070 */
[----:B------:R-:W-:Y:S01]  /*0100*/  BSSY.RECONVERGENT B1, `(.L_x_47) ;  /* 0x0000028000017945 */ /* 0x000fe20003800200 */
[----:B------:R-:W-:Y:S02]  /*0110*/  ISETP.GE.U32.AND P0, PT, R9, R0, PT ;  /* 0x000000000900720c */ /* 0x000fe40003f06070 */
[----:B------:R-:W-:Y:S02]  /*0120*/  VIMNMX.U32 R12, PT, PT, R0, R9, !PT ;  /* 0x00000009000c7248 */ /* 0x000fe40007fe0000 */
[----:B------:R-:W-:-:S04]  /*0130*/  SEL R13, RZ, 0x1, P0 ;  /* 0x00000001ff0d7807 */ /* 0x000fc80000000000 */
[----:B------:R-:W-:Y:S01]  /*0140*/  IADD3 R9, PT, PT, R12, -R9, -R13 ;  /* 0x800000090c097210 */ /* 0x000fe20007ffe80d */
[----:B0-----:R-:W0:Y:S02]  /*0150*/  MUFU.RCP R14, R14 ;  /* 0x0000000e000e7308 */ /* 0x001e240000001000 */
[----:B0-----:R-:W-:-:S06]  /*0160*/  VIADD R10, R14, 0xffffffe ;  /* 0x0ffffffe0e0a7836 */ /* 0x001fcc0000000000 */
[----:B------:R0:W1:Y:S02]  /*0170*/  F2I.FTZ.U32.TRUNC.NTZ R11, R10 ;  /* 0x0000000a000b7305 */ /* 0x000064000021f000 */
[----:B0-----:R-:W-:Y:S02]  /*0180*/  IMAD.MOV.U32 R10, RZ, RZ, RZ ;  /* 0x000000ffff0a7224 */ /* 0x001fe400078e00ff */
[----:B-1----:R-:W-:-:S04]  /*0190*/  IMAD R15, R15, R11, RZ ;  /* 0x0000000b0f0f7224 */ /* 0x002fc800078e02ff */
[----:B------:R-:W-:-:S06]  /*01a0*/  IMAD.HI.U32 R14, R11, R15, R10 ;  /* 0x0000000f0b0e7227 */ /* 0x000fcc00078e000a */
        /* <DEDUP_REMOVED lines=12> */
[----:B------:R-:W-:Y:S01]  /*0270*/  ISETP.NE.AND P0, PT, R9, 0x3, PT ;  /* 0x000000030900780c */ /* 0x000fe20003f05270 */
[----:B------:R-:W-:-:S12]  /*0280*/  IMAD.MOV.U32 R9, RZ, RZ, R3 ;  /* 0x000000ffff097224 */ /* 0x000fd800078e0003 */
[----:B------:R-:W-:Y:S05]  /*0290*/  @!P0 BRA `(.L_x_48) ;  /* 0x0000000000388947 */ /* 0x000fea0003800000 */
[----:B------:R-:W0:Y:S01]  /*02a0*/  S2UR UR5, SR_CgaCtaId ;  /* 0x00000000000579c3 */ /* 0x000e220000008800 */
[----:B------:R-:W-:Y:S01]  /*02b0*/  IADD3 R9, PT, PT, R13, 0x1, RZ ;  /* 0x000000010d097810 */ /* 0x000fe20007ffe0ff */
[----:B------:R-:W-:-:S03]  /*02c0*/  UMOV UR4, 0x400 ;  /* 0x0000040000047882 */ /* 0x000fc60000000000 */
[----:B------:R-:W-:-:S05]  /*02d0*/  LOP3.LUT R9, R9, 0x3, RZ, 0xc0, !PT ;  /* 0x0000000309097812 */ /* 0x000fca00078ec0ff */
[----:B------:R-:W-:Y:S02]  /*02e0*/  IMAD R11, R9, R6, R7 ;  /* 0x00000006090b7224 */ /* 0x000fe400078e0207 */
[----:B------:R-:W-:Y:S02]  /*02f0*/  IMAD.MOV R10, RZ, RZ, -R9 ;  /* 0x000000ffff0a7224 */ /* 0x000fe400078e0a09 */
[----:B------:R-:W-:Y:S01]  /*0300*/  IMAD R9, R11, UR6, R4 ;  /* 0x000000060b097c24 */ /* 0x000fe2000f8e0204 */
[----:B0-----:R-:W-:-:S06]  /*0310*/  ULEA UR4, UR5, UR4, 0x18 ;  /* 0x0000000405047291 */ /* 0x001fcc000f8ec0ff */
[----:B------:R-:W-:-:S07]  /*0320*/  LEA R13, R3, UR4, 0x2 ;  /* 0x00000004030d7c11 */ /* 0x000fce000f8e10ff */
.L_x_49:
[----:B------:R-:W-:Y:S01]  /*0330*/  VIADD R10, R10, 0x1 ;  /* 0x000000010a0a7836 */ /* 0x000fe20000000000 */
[----:B------:R0:W-:Y:S04]  /*0340*/  STS [R13], RZ ;  /* 0x000000ff0d007388 */ /* 0x0001e80000000800 */
[----:B------:R-:W-:Y:S01]  /*0350*/  ISETP.NE.AND P0, PT, R10, RZ, PT ;  /* 0x000000ff0a00720c */ /* 0x000fe20003f05270 */
[----:B0-----:R-:W-:-:S12]  /*0360*/  IMAD R13, R2, 0x4, R13 ;  /* 0x00000004020d7824 */ /* 0x001fd800078e020d */
[----:B------:R-:W-:Y:S05]  /*0370*/  @P0 BRA `(.L_x_49) ;  /* 0xfffffffc00ec0947 */ /* 0x000fea000383ffff */
.L_x_48:
[----:B------:R-:W-:Y:S05]  /*0380*/  BSYNC.RECONVERGENT B1 ;  /* 0x0000000000017941 */ /* 0x000fea0003800200 */
.L_x_47:
[----:B------:R-:W-:Y:S05]  /*0390*/  @!P1 BRA `(.L_x_46) ;  /* 0x0000000000389947 */ /* 0x000fea0003800000 */
[----:B------:R-:W0:Y:S01]  /*03a0*/  S2R R11, SR_CgaCtaId ;  /* 0x00000000000b7919 */ /* 0x000e220000008800 */
[----:B------:R-:W-:-:S04]  /*03b0*/  MOV R10, 0x400 ;  /* 0x00000400000a7802 */ /* 0x000fc80000000f00 */
[----:B0-----:R-:W-:-:S07]  /*03c0*/  LEA R12, R11, R10, 0x18 ;  /* 0x0000000a0b0c7211 */ /* 0x001fce00078ec0ff */
.L_x_50:
[----:B0-----:R-:W-:Y:S01]  /*03d0*/  LEA R11, R9, R12, 0x2 ;  /* 0x0000000c090b7211 */ /* 0x001fe200078e10ff */
[----:B------:R-:W-:-:S04]  /*03e0*/  IMAD R9, R2, 0x4, R9 ;  /* 0x0000000402097824 */ /* 0x000fc800078e0209 */
[C---:B------:R-:W-:Y:S01]  /*03f0*/  IMAD R13, R2.reuse, 0x4, R11 ;  /* 0x00000004020d7824 */ /* 0x040fe200078e020b */
[----:B------:R0:W-:Y:S01]  /*0400*/  STS [R11], RZ ;  /* 0x000000ff0b007388 */ /* 0x0001e20000000800 */
[----:B------:R-:W-:Y:S02]  /*0410*/  ISETP.GE.AND P0, PT, R9, R0, PT ;  /* 0x000000000900720c */ /* 0x000fe40003f06270 */
[C---:B------:R-:W-:Y:S01]  /*0420*/  IMAD R15, R2.reuse, 0x4, R13 ;  /* 0x00000004020f7824 */ /* 0x040fe200078e020d */
[----:B------:R0:W-:Y:S04]  /*0430*/  STS [R13], RZ ;  /* 0x000000ff0d007388 */ /* 0x0001e80000000800 */
[----:B------:R-:W-:Y:S01]  /*0440*/  LEA R10, R2, R15, 0x2 ;  /* 0x0000000f020a7211 */ /* 0x000fe200078e10ff */
[----:B------:R0:W-:Y:S04]  /*0450*/  STS [R15], RZ ;  /* 0x000000ff0f007388 */ /* 0x0001e80000000800 */
[----:B------:R0:W-:Y:S01]  /*0460*/  STS [R10], RZ ;  /* 0x000000ff0a007388 */ /* 0x0001e20000000800 */
[----:B------:R-:W-:Y:S05]  /*0470*/  @!P0 BRA `(.L_x_50) ;  /* 0xfffffffc00d48947 */ /* 0x000fea000383ffff */
.L_x_46:
[----:B------:R-:W-:Y:S05]  /*0480*/  BSYNC.RECONVERGENT B0 ;  /* 0x0000000000007941 */ /* 0x000fea0003800200 */
.L_x_45:
[----:B------:R-:W1:Y:S01]  /*0490*/  S2R R9, SR_CTAID.X ;  /* 0x0000000000097919 */ /* 0x000e620000002500 */
[----:B------:R-:W0:Y:S01]  /*04a0*/  S2UR UR4, SR_CTAID.Y ;  /* 0x00000000000479c3 */ /* 0x000e220000002600 */
[----:B------:R-:W2:Y:S01]  /*04b0*/  LDCU UR5, c[0x0][0x390] ;  /* 0x00007200ff0577ac */ /* 0x000ea20008000800 */
[----:B------:R-:W-:Y:S06]  /*04c0*/  BSSY.RECONVERGENT B0, `(.L_x_51) ;  /* 0x0000039000007945 */ /* 0x000fec0003800200 */
[----:B------:R-:W-:Y:S01]  /*04d0*/  BAR.SYNC.DEFER_BLOCKING 0x0 ;  /* 0x0000000000007b1d */ /* 0x000fe20000010000 */
[----:B------:R-:W-:-:S05]  /*04e0*/  ISETP.GE.AND P1, PT, R3, R0, PT ;  /* 0x000000000300720c */ /* 0x000fca0003f26270 */
[----:B------:R-:W3:Y:S01]  /*04f0*/  LDCU UR7, c[0x0][0x38c] ;  /* 0x00007180ff0777ac */ /* 0x000ee20008000800 */
[----:B------:R-:W4:Y:S01]  /*0500*/  LDCU.64 UR8, c[0x0][0x358] ;  /* 0x00006b00ff0877ac */ /* 0x000f220008000a00 */
[----:B0-----:R-:W-:-:S05]  /*0510*/  IMAD R10, R6, UR4, R7 ;  /* 0x00000004060a7c24 */ /* 0x001fca000f8e0207 */
[----:B--2---:R-:W-:Y:S01]  /*0520*/  ISETP.GE.AND P0, PT, R10, UR5, PT ;  /* 0x000000050a007c0c */ /* 0x004fe2000bf06270 */
[----:B-1----:R-:W-:-:S05]  /*0530*/  IMAD R9, R9, UR6, R4 ;  /* 0x0000000609097c24 */ /* 0x002fca000f8e0204 */
[----:B---3--:R-:W-:-:S13]  /*0540*/  ISETP.GE.OR P0, PT, R9, UR7, P0 ;  /* 0x0000000709007c0c */ /* 0x008fda0008706670 */
[----:B----4-:R-:W-:Y:S05]  /*0550*/  @P0 BRA `(.L_x_52) ;  /* 0x0000000000bc0947 */ /* 0x010fea0003800000 */
[----:B------:R-:W0:Y:S01]  /*0560*/  LDCU UR4, c[0x0][0x388] ;  /* 0x00007100ff0477ac */ /* 0x000e220008000800 */
[----:B------:R-:W1:Y:S01]  /*0570*/  LDC R13, c[0x0][0x3a4] ;  /* 0x0000e900ff0d7b82 */ /* 0x000e620000000800 */
[----:B------:R-:W2:Y:S01]  /*0580*/  LDCU.64 UR10, c[0x0][0x380] ;  /* 0x00007000ff0a77ac */ /* 0x000ea20008000a00 */
[----:B0-----:R-:W-:-:S05]  /*0590*/  IMAD R11, R10, UR4, RZ ;  /* 0x000000040a0b7c24 */ /* 0x001fca000f8e02ff */
[----:B--2---:R-:W-:-:S04]  /*05a0*/  IADD3 R10, P0, PT, R11, UR10, RZ ;  /* 0x0000000a0b0a7c10 */ /* 0x004fc8000ff1e0ff */
[----:B------:R-:W-:-:S03]  /*05b0*/  LEA.HI.X.SX32 R11, R11, UR11, 0x1, P0 ;  /* 0x0000000b0b0b7c11 */ /* 0x000fc600080f0eff */
[----:B------:R-:W-:Y:S02]  /*05c0*/  IMAD.WIDE R10, R9, 0x2, R10 ;  /* 0x00000002090a7825 */ /* 0x000fe400078e020a */
[----:B------:R-:W0:Y:S04]  /*05d0*/  LDC R9, c[0x0][0x3a8] ;  /* 0x0000ea00ff097b82 */ /* 0x000e280000000800 */
[----:B------:R-:W0:Y:S02]  /*05e0*/  LDG.E.S16 R10, desc[UR8][R10.64] ;  /* 0x000000080a0a7981 */ /* 0x000e24000c1e1700 */
[----:B0-----:R-:W-:-:S04]  /*05f0*/  ISETP.GE.AND P0, PT, R10, R9, PT ;  /* 0x000000090a00720c */ /* 0x001fc80003f06270 */
[----:B-1----:R-:W-:-:S13]  /*0600*/  ISETP.LT.OR P0, PT, R10, R13, P0 ;  /* 0x0000000d0a00720c */ /* 0x002fda0000701670 */
[----:B------:R-:W-:Y:S05]  /*0610*/  @P0 BRA `(.L_x_52) ;  /* 0x00000000008c0947 */ /* 0x000fea0003800000 */
[--C-:B------:R-:W-:Y:S01]  /*0620*/  IMAD.IADD R9, R9, 0x1, -R13.reuse ;  /* 0x0000000109097824 */ /* 0x100fe200078e0a0d */
[----:B------:R-:W0:Y:S01]  /*0630*/  S2UR UR5, SR_CgaCtaId ;  /* 0x00000000000579c3 */ /* 0x000e220000008800 */
[----:B------:R-:W-:Y:S01]  /*0640*/  IMAD.IADD R13, R10, 0x1, -R13 ;  /* 0x000000010a0d7824 */ /* 0x000fe200078e0a0d */
[----:B------:R-:W-:Y:S02]  /*0650*/  UMOV UR4, 0x400 ;  /* 0x0000040000047882 */ /* 0x000fe40000000000 */
[----:B------:R-:W-:Y:S01]  /*0660*/  IABS R12, R9 ;  /* 0x00000009000c7213 */ /* 0x000fe20000000000 */
[----:B------:R-:W-:Y:S01]  /*0670*/  IMAD R14, R0, R13, RZ ;  /* 0x0000000d000e7224 */ /* 0x000fe200078e02ff */
[----:B------:R-:W-:Y:S02]  /*0680*/  IABS R10, R9 ;  /* 0x00000009000a7213 */ /* 0x000fe40000000000 */
[----:B------:R-:W1:Y:S02]  /*0690*/  I2F.RP R15, R12 ;  /* 0x0000000c000f7306 */ /* 0x000e640000209400 */
[----:B------:R-:W-:-:S02]  /*06a0*/  IABS R16, R14 ;  /* 0x0000000e00107213 */ /* 0x000fc40000000000 */
[----:B------:R-:W-:-:S04]  /*06b0*/  LOP3.LUT R14, R14, R9, RZ, 0x3c, !PT ;  /* 0x000000090e0e7212 */ /* 0x000fc800078e3cff */
[----:B------:R-:W-:Y:S01]  /*06c0*/  ISETP.GE.AND P2, PT, R14, RZ, PT ;  /* 0x000000ff0e00720c */ /* 0x000fe20003f46270 */
[----:B-1----:R-:W1:Y:S01]  /*06d0*/  MUFU.RCP R15, R15 ;  /* 0x0000000f000f7308 */ /* 0x002e620000001000 */
[----:B0-----:R-:W-:Y:S01]  /*06e0*/  ULEA UR4, UR5, UR4, 0x18 ;  /* 0x0000000405047291 */ /* 0x001fe2000f8ec0ff */
[----:B-1----:R-:W-:-:S06]  /*06f0*/  IADD3 R11, PT, PT, R15, 0xffffffe, RZ ;  /* 0x0ffffffe0f0b7810 */ /* 0x002fcc0007ffe0ff */
[----:B------:R-:W0:Y:S02]  /*0700*/  F2I.FTZ.U32.TRUNC.NTZ R11, R11 ;  /* 0x0000000b000b7305 */ /* 0x000e24000021f000 */
[----:B0-----:R-:W-:-:S04]  /*0710*/  IMAD.MOV R17, RZ, RZ, -R11 ;  /* 0x000000ffff117224 */ /* 0x001fc800078e0a0b */
[----:B------:R-:W-:Y:S01]  /*0720*/  IMAD R13, R17, R12, RZ ;  /* 0x0000000c110d7224 */ /* 0x000fe200078e02ff */
[----:B------:R-:W-:Y:S01]  /*0730*/  IADD3 R17, PT, PT, RZ, -R10, RZ ;  /* 0x8000000aff117210 */ /* 0x000fe20007ffe0ff */
[----:B------:R-:W-:-:S04]  /*0740*/  IMAD.MOV.U32 R10, RZ, RZ, RZ ;  /* 0x000000ffff0a7224 */ /* 0x000fc800078e00ff */
[----:B------:R-:W-:Y:S01]  /*0750*/  IMAD.HI.U32 R10, R11, R13, R10 ;  /* 0x0000000d0b0a7227 */ /* 0x000fe200078e000a */
[----:B------:R-:W-:-:S03]  /*0760*/  MOV R13, R17 ;  /* 0x00000011000d7202 */ /* 0x000fc60000000f00 */
[----:B------:R-:W-:-:S04]  /*0770*/  IMAD.MOV.U32 R11, RZ, RZ, R16 ;  /* 0x000000ffff0b7224 */ /* 0x000fc800078e0010 */
[----:B------:R-:W-:-:S04]  /*0780*/  IMAD.HI.U32 R10, R10, R11, RZ ;  /* 0x0000000b0a0a7227 */ /* 0x000fc800078e00ff */
        /* <DEDUP_REMOVED lines=9> */
[----:B------:R-:W-:-:S04]  /*0820*/  VIADDMNMX R8, R8, 0xfffffffe, R10, PT ;  /* 0xfffffffe08087846 */ /* 0x000fc8000380010a */
[----:B------:R-:W-:-:S05]  /*0830*/  LEA R8, R8, UR4, 0x2 ;  /* 0x0000000408087c11 */ /* 0x000fca000f8e10ff */
[----:B------:R0:W-:Y:S02]  /*0840*/  ATOMS.POPC.INC.32 RZ, [R8+URZ] ;  /* 0x0000000008ff7f8c */ /* 0x0001e4000d8000ff */
.L_x_52:
[----:B------:R-:W-:Y:S05]  /*0850*/  BSYNC.RECONVERGENT B0 ;  /* 0x0000000000007941 */ /* 0x000fea0003800200 */
.L_x_51:
[----:B------:R-:W-:Y:S06]  /*0860*/  BAR.SYNC.DEFER_BLOCKING 0x0 ;  /* 0x0000000000007b1d */ /* 0x000fec0000010000 */
[----:B------:R-:W-:Y:S05]  /*0870*/  @P1 EXIT ;  /* 0x000000000000194d */ /* 0x000fea0003800000 */
[----:B------:R-:W1:Y:S01]  /*0880*/  I2F.U32.RP R13, R2 ;  /* 0x00000002000d7306 */ /* 0x000e620000209000 */
[C---:B------:R-:W-:Y:S01]  /*0890*/  IMAD.IADD R11, R2.reuse, 0x1, R3 ;  /* 0x00000001020b7824 */ /* 0x040fe200078e0203 */
[----:B------:R-:W-:Y:S01]  /*08a0*/  IADD3 R15, PT, PT, RZ, -R2, RZ ;  /* 0x80000002ff0f7210 */ /* 0x000fe20007ffe0ff */
[----:B------:R-:W-:Y:S01]  /*08b0*/  BSSY.RECONVERGENT B0, `(.L_x_53) ;  /* 0x0000032000007945 */ /* 0x000fe20003800200 */
[----:B------:R-:W-:Y:S02]  /*08c0*/  ISETP.NE.U32.AND P2, PT, R2, RZ, PT ;  /* 0x000000ff0200720c */ /* 0x000fe40003f45070 */
[----:B------:R-:W-:Y:S02]  /*08d0*/  ISETP.GE.U32.AND P0, PT, R11, R0, PT ;  /* 0x000000000b00720c */ /* 0x000fe40003f06070 */
[----:B------:R-:W-:Y:S02]  /*08e0*/  VIMNMX.U32 R10, PT, PT, R0, R11, !PT ;  /* 0x0000000b000a7248 */ /* 0x000fe40007fe0000 */
[----:B------:R-:W-:-:S04]  /*08f0*/  SEL R12, RZ, 0x1, P0 ;  /* 0x00000001ff0c7807 */ /* 0x000fc80000000000 */
[----:B------:R-:W-:Y:S01]  /*0900*/  IADD3 R11, PT, PT, R10, -R11, -R12 ;  /* 0x8000000b0a0b7210 */ /* 0x000fe20007ffe80c */
[----:B-1----:R-:W0:Y:S02]  /*0910*/  MUFU.RCP R13, R13 ;  /* 0x0000000d000d7308 */ /* 0x002e240000001000 */
[----:B0-----:R-:W-:-:S06]  /*0920*/  VIADD R8, R13, 0xffffffe ;  /* 0x0ffffffe0d087836 */ /* 0x001fcc0000000000 */
        /* <DEDUP_REMOVED lines=21> */
[----:B------:R-:W-:Y:S01]  /*0a80*/  VIADD R10, R9, 0x1 ;  /* 0x00000001090a7836 */ /* 0x000fe20000000000 */
[----:B------:R-:W-:-:S04]  /*0a90*/  UMOV UR4, 0x400 ;  /* 0x0000040000047882 */ /* 0x000fc80000000000 */
[----:B------:R-:W-:Y:S01]  /*0aa0*/  LOP3.LUT R10, R10, 0x3, RZ, 0xc0, !PT ;  /* 0x000000030a0a7812 */ /* 0x000fe200078ec0ff */
[----:B------:R-:W-:-:S04]  /*0ab0*/  IMAD.WIDE.U32 R8, R7, UR6, R4 ;  /* 0x0000000607087c25 */ /* 0x000fc8000f8e0004 */
[----:B------:R-:W-:Y:S02]  /*0ac0*/  IMAD R7, R10, R6, R7 ;  /* 0x000000060a077224 */ /* 0x000fe400078e0207 */
[----:B------:R-:W-:Y:S01]  /*0ad0*/  IMAD.MOV R10, RZ, RZ, -R10 ;  /* 0x000000ffff0a7224 */ /* 0x000fe200078e0a0a */
[----:B-1----:R-:W-:-:S04]  /*0ae0*/  LEA R12, P0, R8, UR10, 0x2 ;  /* 0x0000000a080c7c11 */ /* 0x002fc8000f8010ff */
[----:B------:R-:W-:Y:S01]  /*0af0*/  LEA.HI.X R5, R8, UR11, R9, 0x2, P0 ;  /* 0x0000000b08057c11 */ /* 0x000fe200080f1409 */
[----:B0-----:R-:W-:-:S06]  /*0b00*/  ULEA UR4, UR5, UR4, 0x18 ;  /* 0x0000000405047291 */ /* 0x001fcc000f8ec0ff */
[----:B------:R-:W-:Y:S01]  /*0b10*/  LEA R11, R3, UR4, 0x2 ;  /* 0x00000004030b7c11 */ /* 0x000fe2000f8e10ff */
[----:B------:R-:W-:-:S07]  /*0b20*/  IMAD R3, R7, UR6, R4 ;  /* 0x0000000607037c24 */ /* 0x000fce000f8e0204 */
.L_x_55:
        /* <DEDUP_REMOVED lines=10> */
.L_x_54:
[----:B------:R-:W-:Y:S05]  /*0bd0*/  BSYNC.RECONVERGENT B0 ;  /* 0x0000000000007941 */ /* 0x000fea0003800200 */
.L_x_53:
[----:B------:R-:W-:Y:S05]  /*0be0*/  @!P1 EXIT ;  /* 0x000000000000994d */ /* 0x000fea0003800000 */
[----:B------:R-:W1:Y:S01]  /*0bf0*/  S2UR UR5, SR_CgaCtaId ;  /* 0x00000000000579c3 */ /* 0x000e620000008800 */
[----:B------:R-:W-:-:S07]  /*0c00*/  UMOV UR4, 0x400 ;  /* 0x0000040000047882 */ /* 0x000fce0000000000 */
[----:B------:R-:W2:Y:S01]  /*0c10*/  LDC.64 R4, c[0x0][0x398] ;  /* 0x0000e600ff047b82 */ /* 0x000ea20000000a00 */
[----:B-1----:R-:W-:-:S12]  /*0c20*/  ULEA UR4, UR5, UR4, 0x18 ;  /* 0x0000000405047291 */ /* 0x002fd8000f8ec0ff */
.L_x_56:
[C---:B----4-:R-:W-:Y:S01]  /*0c30*/  LEA R15, R3.reuse, UR4, 0x2 ;  /* 0x00000004030f7c11 */ /* 0x050fe2000f8e10ff */
[----:B0-----:R-:W-:Y:S02]  /*0c40*/  IMAD.IADD R9, R2, 0x1, R3 ;  /* 0x0000000102097824 */ /* 0x001fe400078e0203 */
[----:B--2---:R-:W-:-:S04]  /*0c50*/  IMAD.WIDE.U32 R6, R3, 0x4, R4 ;  /* 0x0000000403067825 */ /* 0x004fc800078e0004 */
[C---:B------:R-:W-:Y:S02]  /*0c60*/  IMAD R17, R2.reuse, 0x4, R15 ;  /* 0x0000000402117824 */ /* 0x040fe400078e020f */
[----:B------:R-:W0:Y:S01]  /*0c70*/  LDS R15, [R15] ;  /* 0x000000000f0f7984 */ /* 0x000e220000000800 */
[C---:B------:R-:W-:Y:S02]  /*0c80*/  IMAD.IADD R11, R2.reuse, 0x1, R9 ;  /* 0x00000001020b7824 */ /* 0x040fe400078e0209 */
[C---:B------:R-:W-:Y:S02]  /*0c90*/  IMAD R19, R2.reuse, 0x4, R17 ;  /* 0x0000000402137824 */ /* 0x040fe400078e0211 */
[----:B------:R-:W1:Y:S01]  /*0ca0*/  LDS R17, [R17] ;  /* 0x0000000011117984 */ /* 0x000e620000000800 */
[C---:B------:R-:W-:Y:S01]  /*0cb0*/  IADD3 R21, PT, PT, R2.reuse, R11, RZ ;  /* 0x0000000b02157210 */ /* 0x040fe20007ffe0ff */
[----:B------:R-:W-:Y:S01]  /*0cc0*/  IMAD.WIDE.U32 R8, R9, 0x4, R4 ;  /* 0x0000000409087825 */ /* 0x000fe200078e0004 */
[----:B------:R-:W-:-:S02]  /*0cd0*/  LEA R14, R2, R19, 0x2 ;  /* 0x00000013020e7211 */ /* 0x000fc400078e10ff */
[----:B------:R-:W2:Y:S01]  /*0ce0*/  LDS R19, [R19] ;  /* 0x0000000013137984 */ /* 0x000ea20000000800 */
[----:B------:R-:W-:Y:S02]  /*0cf0*/  IMAD.IADD R3, R2, 0x1, R21 ;  /* 0x0000000102037824 */ /* 0x000fe400078e0215 */
[--C-:B------:R-:W-:Y:S01]  /*0d00*/  IMAD.WIDE.U32 R10, R11, 0x4, R4.reuse ;  /* 0x000000040b0a7825 */ /* 0x100fe200078e0004 */
[----:B------:R-:W3:Y:S02]  /*0d10*/  LDS R23, [R14] ;  /* 0x000000000e177984 */ /* 0x000ee40000000800 */
        /* <DEDUP_REMOVED lines=8> */
.L_x_57:
        /* <DEDUP_REMOVED lines=14> */
.L_x_89:


//--------------------- .text._Z39nppiHistogramEven_16u_C1R_kernel_globalPKtiiiPiiii --------------------------
	.section	.text._Z39nppiHistogramEven_16u_C1R_kernel_globalPKtiiiPiiii,"ax",@progbits
	.align	128
        .global         _Z39nppiHistogramEven_16u_C1R_kernel_globalPKtiiiPiiii
        .type           _Z39nppiHistogramEven_16u_C1R_kernel_globalPKtiiiPiiii,@function
        .size           _Z39nppiHistogramEven_16u_C1R_kernel_globalPKtiiiPiiii,(.L_x_90 - _Z39nppiHistogramEven_16u_C1R_kernel_globalPKtiiiPiiii)
        .other          _Z39nppiHistogramEven_16u_C1R_kernel_globalPKtiiiPiiii,@"STO_CUDA_ENTRY STV_DEFAULT"
_Z39nppiHistogramEven_16u_C1R_kernel_globalPKtiiiPiiii:
.text._Z39nppiHistogramEven_16u_C1R_kernel_globalPKtiiiPiiii:
        /* <DEDUP_REMOVED lines=23> */
[----:B0-----:R-:W1:Y:S02]  /*0170*/  LDG.E.U16 R2, desc[UR4][R2.64] ;  /* 0x0000000402027981 */ /* 0x001e64000c1e1500 */
        /* <DEDUP_REMOVED lines=39> */
.L_x_58:
        /* <DEDUP_REMOVED lines=9> */
.L_x_90:


//--------------------- .text._Z39nppiHistogramEven_16u_C1R_kernel_sharedPKtiiiPiiii --------------------------
	.section	.text._Z39nppiHistogramEven_16u_C1R_kernel_sharedPKtiiiPiiii,"ax",@progbits
	.align	128
        .global         _Z39nppiHistogramEven_16u_C1R_kernel_sharedPKtiiiPiiii
        .type           _Z39nppiHistogramEven_16u_C1R_kernel_sharedPKtiiiPiiii,@function
        .size           _Z39nppiHistogramEven_16u_C1R_kernel_sharedPKtiiiPiiii,(.L_x_91 - _Z39nppiHistogramEven_16u_C1R_kernel_sharedPKtiiiPiiii)
        .other          _Z39nppiHistogramEven_16u_C1R_kernel_sharedPKtiiiPiiii,@"STO_CUDA_ENTRY STV_DEFAULT"
_Z39nppiHistogramEven_16u_C1R_kernel_sharedPKtiiiPiiii:
.text._Z39nppiHistogramEven_16u_C1R_kernel_sharedPKtiiiPiiii:
        /* <DEDUP_REMOVED lines=51> */
.L_x_63:
[----:B------:R-:W-:Y:S01]  /*0330*/  VIADD R10, R10, 0x1 ;  /* 0x000000010a0a7836 */ /* 0x000fe20000000000 */
[----:B------:R0:W-:Y:S04]  /*0340*/  STS [R13], RZ ;  /* 0x000000ff0d007388 */ /* 0x0001e80000000800 */
[----:B------:R-:W-:Y:S01]  /*0350*/  ISETP.NE.AND P0, PT, R10, RZ, PT ;  /* 0x000000ff0a00720c */ /* 0x000fe20003f05270 */
[----:B0-----:R-:W-:-:S12]  /*0360*/  IMAD R13, R2, 0x4, R13 ;  /* 0x00000004020d7824 */ /* 0x001fd800078e020d */
[----:B------:R-:W-:Y:S05]  /*0370*/  @P0 BRA `(.L_x_63) ;  /* 0xfffffffc00ec0947 */ /* 0x000fea000383ffff */
.L_x_62:
[----:B------:R-:W-:Y:S05]  /*0380*/  BSYNC.RECONVERGENT B1 ;  /* 0x0000000000017941 */ /* 0x000fea0003800200 */
.L_x_61:
[----:B------:R-:W-:Y:S05]  /*0390*/  @!P1 BRA `(.L_x_60) ;  /* 0x0000000000389947 */ /* 0x000fea0003800000 */
[----:B------:R-:W0:Y:S01]  /*03a0*/  S2R R11, SR_CgaCtaId ;  /* 0x00000000000b7919 */ /* 0x000e220000008800 */
[----:B------:R-:W-:-:S04]  /*03b0*/  MOV R10, 0x400 ;  /* 0x00000400000a7802 */ /* 0x000fc80000000f00 */
[----:B0-----:R-:W-:-:S07]  /*03c0*/  LEA R12, R11, R10, 0x18 ;  /* 0x0000000a0b0c7211 */ /* 0x001fce00078ec0ff */
.L_x_64:
        /* <DEDUP_REMOVED lines=11> */
.L_x_60:
[----:B------:R-:W-:Y:S05]  /*0480*/  BSYNC.RECONVERGENT B0 ;  /* 0x0000000000007941 */ /* 0x000fea0003800200 */
.L_x_59:
        /* <DEDUP_REMOVED lines=21> */
[----:B------:R-:W0:Y:S02]  /*05e0*/  LDG.E.U16 R10, desc[UR8][R10.64] ;  /* 0x000000080a0a7981 */ /* 0x000e24000c1e1500 */
        /* <DEDUP_REMOVED lines=38> */
.L_x_66:
[----:B------:R-:W-:Y:S05]  /*0850*/  BSYNC.RECONVERGENT B0 ;  /* 0x0000000000007941 */ /* 0x000fea0003800200 */
.L_x_65:
        /* <DEDUP_REMOVED lines=45> */
.L_x_69:
        /* <DEDUP_REMOVED lines=10> */
.L_x_68:
[----:B------:R-:W-:Y:S05]  /*0bd0*/  BSYNC.RECONVERGENT B0 ;  /* 0x0000000000007941 */ /* 0x000fea0003800200 */
.L_x_67:
[----:B------:R-:W-:Y:S05]  /*0be0*/  @!P1 EXIT ;  /* 0x000000000000994d */ /* 0x000fea0003800000 */
[----:B------:R-:W1:Y:S01]  /*0bf0*/  S2UR UR5, SR_CgaCtaId ;  /* 0x00000000000579c3 */ /* 0x000e620000008800 */
[----:B------:R-:W-:-:S07]  /*0c00*/  UMOV UR4, 0x400 ;  /* 0x0000040000047882 */ /* 0x000fce0000000000 */
[----:B------:R-:W2:Y:S01]  /*0c10*/  LDC.64 R4, c[0x0][0x398] ;  /* 0x0000e600ff047b82 */ /* 0x000ea20000000a00 */
[----:B-1----:R-:W-:-:S12]  /*0c20*/  ULEA UR4, UR5, UR4, 0x18 ;  /* 0x0000000405047291 */ /* 0x002fd8000f8ec0ff */
.L_x_70:
        /* <DEDUP_REMOVED lines=23> */
.L_x_71:
        /* <DEDUP_REMOVED lines=14> */
.L_x_91:


//--------------------- .text._Z38nppiHistogramEven_8u_C1R_kernel_globalPKhiiiPiiii --------------------------
	.section	.text._Z38nppiHistogramEven_8u_C1R_kernel_globalPKhiiiPiiii,"ax",@progbits
	.align	128
        .global         _Z38nppiHistogramEven_8u_C1R_kernel_globalPKhiiiPiiii
        .type           _Z38nppiHistogramEven_8u_C1R_kernel_globalPKhiiiPiiii,@function
        .size           _Z38nppiHistogramEven_8u_C1R_kernel_globalPKhiiiPiiii,(.L_x_92 - _Z38nppiHistogramEven_8u_C1R_kernel_globalPKhiiiPiiii)
        .other          _Z38nppiHistogramEven_8u_C1R_kernel_globalPKhiiiPiiii,@"STO_CUDA_ENTRY STV_DEFAULT"
_Z38nppiHistogramEven_8u_C1R_kernel_globalPKhiiiPiiii:
.text._Z38nppiHistogramEven_8u_C1R_kernel_globalPKhiiiPiiii:
        /* <DEDUP_REMOVED lines=15> */
[----:B------:R-:W1:Y:S01]  /*00f0*/  LDC R5, c[0x0][0x3a4] ;  /* 0x0000e900ff057b82 */ /* 0x000e620000000800 */
[----:B------:R-:W2:Y:S01]  /*0100*/  LDCU.64 UR8, c[0x0][0x380] ;  /* 0x00007000ff0877ac */ /* 0x000ea20008000a00 */
[----:B------:R-:W3:Y:S01]  /*0110*/  LDCU.64 UR4, c[0x0][0x358] ;  /* 0x00006b00ff0477ac */ /* 0x000ee20008000a00 */
[----:B0-----:R-:W-:Y:S01]  /*0120*/  IMAD R3, R0, UR6, RZ ;  /* 0x0000000600037c24 */ /* 0x001fe2000f8e02ff */
[--C-:B------:R-:W-:Y:S01]  /*0130*/  SHF.R.S32.HI R0, RZ, 0x1f, R2.reuse ;  /* 0x0000001fff007819 */ /* 0x100fe20000011402 */
[----:B------:R-:W0:Y:S03]  /*0140*/  LDCU UR6, c[0x0][0x3a8] ;  /* 0x00007500ff0677ac */ /* 0x000e260008000800 */
[----:B--2---:R-:W-:Y:S02]  /*0150*/  IADD3 R2, P0, P1, R3, UR8, R2 ;  /* 0x0000000803027c10 */ /* 0x004fe4000f91e002 */
[----:B------:R-:W-:-:S04]  /*0160*/  SHF.R.S32.HI R3, RZ, 0x1f, R3 ;  /* 0x0000001fff037819 */ /* 0x000fc80000011403 */
[----:B------:R-:W-:-:S05]  /*0170*/  IADD3.X R3, PT, PT, R3, UR9, R0, P0, P1 ;  /* 0x0000000903037c10 */ /* 0x000fca00087e2400 */
[----:B---3--:R-:W0:Y:S02]  /*0180*/  LDG.E.U8 R2, desc[UR4][R2.64] ;  /* 0x0000000402027981 */ /* 0x008e24000c1e1100 */
[----:B0-----:R-:W-:-:S04]  /*0190*/  ISETP.GE.AND P0, PT, R2, UR6, PT ;  /* 0x0000000602007c0c */ /* 0x001fc8000bf06270 */
[----:B-1----:R-:W-:-:S13]  /*01a0*/  ISETP.LT.OR P0, PT, R2, R5, P0 ;  /* 0x000000050200720c */ /* 0x002fda0000701670 */
        /* <DEDUP_REMOVED lines=29> */
[----:B------:R-:W-:-:S05]  /*0380*/  @P0 VIADD R4, R4, 0x1 ;  /* 0x0000000104040836 */ /* 0x000fca0000000000 */
[----:B------:R-:W-:Y:S02]  /*0390*/  @!P1 IADD3 R4, PT, PT, -R4, RZ, RZ ;  /* 0x000000ff04049210 */ /* 0x000fe40007ffe1ff */
[----:B------:R-:W-:-:S04]  /*03a0*/  @!P2 LOP3.LUT R4, RZ, R0, RZ, 0x33, !PT ;  /* 0x00000000ff04a212 */ /* 0x000fc800078e33ff */
[----:B------:R-:W-:Y:S01]  /*03b0*/  VIADDMNMX R5, R7, 0xfffffffe, R4, PT ;  /* 0xfffffffe07057846 */ /* 0x000fe20003800104 */
[----:B------:R-:W-:-:S04]  /*03c0*/  IMAD.MOV.U32 R7, RZ, RZ, 0x1 ;  /* 0x00000001ff077424 */ /* 0x000fc800078e00ff */
[----:B0-----:R-:W-:-:S05]  /*03d0*/  IMAD.WIDE R2, R5, 0x4, R2 ;  /* 0x0000000405027825 */ /* 0x001fca00078e0202 */
[----:B------:R-:W-:Y:S01]  /*03e0*/  REDG.E.ADD.STRONG.GPU desc[UR4][R2.64], R7 ;  /* 0x000000070200798e */ /* 0x000fe2000c12e104 */
[----:B------:R-:W-:Y:S05]  /*03f0*/  EXIT ;  /* 0x000000000000794d */ /* 0x000fea0003800000 */
.L_x_72:
        /* <DEDUP_REMOVED lines=16> */
.L_x_92:


//--------------------- .text._Z38nppiHistogramEven_8u_C1R_kernel_sharedPKhiiiPiiii --------------------------
	.section	.text._Z38nppiHistogramEven_8u_C1R_kernel_sharedPKhiiiPiiii,"ax",@progbits
	.align	128
        .global         _Z38nppiHistogramEven_8u_C1R_kernel_sharedPKhiiiPiiii
        .type           _Z38nppiHistogramEven_8u_C1R_kernel_sharedPKhiiiPiiii,@function
        .size           _Z38nppiHistogramEven_8u_C1R_kernel_sharedPKhiiiPiiii,(.L_x_93 - _Z38nppiHistogramEven_8u_C1R_kernel_sharedPKhiiiPiiii)
        .other          _Z38nppiHistogramEven_8u_C1R_kernel_sharedPKhiiiPiiii,@"STO_CUDA_ENTRY STV_DEFAULT"
_Z38nppiHistogramEven_8u_C1R_kernel_sharedPKhiiiPiiii:
.text._Z38nppiHistogramEven_8u_C1R_kernel_sharedPKhiiiPiiii:
        /* <DEDUP_REMOVED lines=51> */
.L_x_77:
[----:B------:R-:W-:Y:S01]  /*0330*/  VIADD R10, R10, 0x1 ;  /* 0x000000010a0a7836 */ /* 0x000fe20000000000 */
[----:B------:R0:W-:Y:S04]  /*0340*/  STS [R13], RZ ;  /* 0x000000ff0d007388 */ /* 0x0001e80000000800 */
[----:B------:R-:W-:Y:S01]  /*0350*/  ISETP.NE.AND P0, PT, R10, RZ, PT ;  /* 0x000000ff0a00720c */ /* 0x000fe20003f05270 */
[----:B0-----:R-:W-:-:S12]  /*0360*/  IMAD R13, R2, 0x4, R13 ;  /* 0x00000004020d7824 */ /* 0x001fd800078e020d */
[----:B------:R-:W-:Y:S05]  /*0370*/  @P0 BRA `(.L_x_77) ;  /* 0xfffffffc00ec0947 */ /* 0x000fea000383ffff */
.L_x_76:
[----:B------:R-:W-:Y:S05]  /*0380*/  BSYNC.RECONVERGENT B1 ;  /* 0x0000000000017941 */ /* 0x000fea0003800200 */
.L_x_75:
[----:B------:R-:W-:Y:S05]  /*0390*/  @!P1 BRA `(.L_x_74) ;  /* 0x0000000000389947 */ /* 0x000fea0003800000 */
[----:B------:R-:W0:Y:S01]  /*03a0*/  S2R R11, SR_CgaCtaId ;  /* 0x00000000000b7919 */ /* 0x000e220000008800 */
[----:B------:R-:W-:-:S04]  /*03b0*/  MOV R10, 0x400 ;  /* 0x00000400000a7802 */ /* 0x000fc80000000f00 */
[----:B0-----:R-:W-:-:S07]  /*03c0*/  LEA R12, R11, R10, 0x18 ;  /* 0x0000000a0b0c7211 */ /* 0x001fce00078ec0ff */
.L_x_78:
[----:B0-----:R-:W-:Y:S02]  /*03d0*/  LEA R11, R9, R12, 0x2 ;  /* 0x0000000c090b7211 */ /* 0x001fe400078e10ff */
[----:B------:R-:W-:-:S03]  /*03e0*/  LEA R9, R2, R9, 0x2 ;  /* 0x0000000902097211 */ /* 0x000fc600078e10ff */
[C---:B------:R-:W-:Y:S01]  /*03f0*/  IMAD R13, R2.reuse, 0x4, R11 ;  /* 0x00000004020d7824 */ /* 0x040fe200078e020b */
[----:B------:R0:W-:Y:S01]  /*0400*/  STS [R11], RZ ;  /* 0x000000ff0b007388 */ /* 0x0001e20000000800 */
[----:B------:R-:W-:Y:S02]  /*0410*/  ISETP.GE.AND P0, PT, R9, R0, PT ;  /* 0x000000000900720c */ /* 0x000fe40003f06270 */
[C---:B------:R-:W-:Y:S01]  /*0420*/  IMAD R15, R2.reuse, 0x4, R13 ;  /* 0x00000004020f7824 */ /* 0x040fe200078e020d */
[----:B------:R0:W-:Y:S03]  /*0430*/  STS [R13], RZ ;  /* 0x000000ff0d007388 */ /* 0x0001e60000000800 */
[----:B------:R-:W-:Y:S01]  /*0440*/  IMAD R10, R2, 0x4, R15 ;  /* 0x00000004020a7824 */ /* 0x000fe200078e020f */
[----:B------:R0:W-:Y:S04]  /*0450*/  STS [R15], RZ ;  /* 0x000000ff0f007388 */ /* 0x0001e80000000800 */
[----:B------:R0:W-:Y:S02]  /*0460*/  STS [R10], RZ ;  /* 0x000000ff0a007388 */ /* 0x0001e40000000800 */
[----:B------:R-:W-:Y:S05]  /*0470*/  @!P0 BRA `(.L_x_78) ;  /* 0xfffffffc00d48947 */ /* 0x000fea000383ffff */
.L_x_74:
[----:B------:R-:W-:Y:S05]  /*0480*/  BSYNC.RECONVERGENT B0 ;  /* 0x0000000000007941 */ /* 0x000fea0003800200 */
.L_x_73:
[----:B0-----:R-:W0:Y:S01]  /*0490*/  S2R R11, SR_CTAID.X ;  /* 0x00000000000b7919 */ /* 0x001e220000002500 */
[----:B------:R-:W1:Y:S01]  /*04a0*/  S2UR UR4, SR_CTAID.Y ;  /* 0x00000000000479c3 */ /* 0x000e620000002600 */
[----:B------:R-:W2:Y:S01]  /*04b0*/  LDCU UR5, c[0x0][0x390] ;  /* 0x00007200ff0577ac */ /* 0x000ea20008000800 */
[----:B------:R-:W-:Y:S06]  /*04c0*/  BSSY.RECONVERGENT B0, `(.L_x_79) ;  /* 0x000003a000007945 */ /* 0x000fec0003800200 */
[----:B------:R-:W-:Y:S01]  /*04d0*/  BAR.SYNC.DEFER_BLOCKING 0x0 ;  /* 0x0000000000007b1d */ /* 0x000fe20000010000 */
[----:B------:R-:W-:-:S05]  /*04e0*/  ISETP.GE.AND P1, PT, R3, R0, PT ;  /* 0x000000000300720c */ /* 0x000fca0003f26270 */
[----:B------:R-:W3:Y:S01]  /*04f0*/  LDCU UR7, c[0x0][0x38c] ;  /* 0x00007180ff0777ac */ /* 0x000ee20008000800 */
[----:B------:R-:W4:Y:S01]  /*0500*/  LDCU.64 UR8, c[0x0][0x358] ;  /* 0x00006b00ff0877ac */ /* 0x000f220008000a00 */
[----:B-1----:R-:W-:-:S05]  /*0510*/  IMAD R9, R6, UR4, R7 ;  /* 0x0000000406097c24 */ /* 0x002fca000f8e0207 */
[----:B--2---:R-:W-:Y:S01]  /*0520*/  ISETP.GE.AND P0, PT, R9, UR5, PT ;  /* 0x0000000509007c0c */ /* 0x004fe2000bf06270 */
[----:B0-----:R-:W-:-:S05]  /*0530*/  IMAD R10, R11, UR6, R4 ;  /* 0x000000060b0a7c24 */ /* 0x001fca000f8e0204 */
[----:B---3--:R-:W-:-:S13]  /*0540*/  ISETP.GE.OR P0, PT, R10, UR7, P0 ;  /* 0x000000070a007c0c */ /* 0x008fda0008706670 */
[----:B----4-:R-:W-:Y:S05]  /*0550*/  @P0 BRA `(.L_x_80) ;  /* 0x0000000000c00947 */ /* 0x010fea0003800000 */
[----:B------:R-:W0:Y:S01]  /*0560*/  LDCU UR4, c[0x0][0x388] ;  /* 0x00007100ff0477ac */ /* 0x000e220008000800 */
[----:B------:R-:W-:Y:S01]  /*0570*/  SHF.R.S32.HI R12, RZ, 0x1f, R10 ;  /* 0x0000001fff0c7819 */ /* 0x000fe2000001140a */
[----:B------:R-:W1:Y:S01]  /*0580*/  LDC R13, c[0x0][0x3a4] ;  /* 0x0000e900ff0d7b82 */ /* 0x000e620000000800 */
[----:B------:R-:W2:Y:S01]  /*0590*/  LDCU.64 UR10, c[0x0][0x380] ;  /* 0x00007000ff0a77ac */ /* 0x000ea20008000a00 */
[----:B0-----:R-:W-:-:S05]  /*05a0*/  IMAD R9, R9, UR4, RZ ;  /* 0x0000000409097c24 */ /* 0x001fca000f8e02ff */
[----:B--2---:R-:W-:Y:S02]  /*05b0*/  IADD3 R10, P0, P2, R9, UR10, R10 ;  /* 0x0000000a090a7c10 */ /* 0x004fe4000fa1e00a */
[----:B------:R-:W-:-:S04]  /*05c0*/  SHF.R.S32.HI R9, RZ, 0x1f, R9 ;  /* 0x0000001fff097819 */ /* 0x000fc80000011409 */
[----:B------:R-:W-:Y:S02]  /*05d0*/  IADD3.X R11, PT, PT, R9, UR11, R12, P0, P2 ;  /* 0x0000000b090b7c10 */ /* 0x000fe400087e440c */
[----:B------:R-:W0:Y:S03]  /*05e0*/  LDC R9, c[0x0][0x3a8] ;  /* 0x0000ea00ff097b82 */ /* 0x000e260000000800 */
[----:B------:R-:W0:Y:S02]  /*05f0*/  LDG.E.U8 R10, desc[UR8][R10.64] ;  /* 0x000000080a0a7981 */ /* 0x000e24000c1e1100 */
        /* <DEDUP_REMOVED lines=16> */
[----:B-1----:R-:W-:-:S06]  /*0700*/  VIADD R11, R15, 0xffffffe ;  /* 0x0ffffffe0f0b7836 */ /* 0x002fcc0000000000 */
[----:B------:R-:W0:Y:S02]  /*0710*/  F2I.FTZ.U32.TRUNC.NTZ R11, R11 ;  /* 0x0000000b000b7305 */ /* 0x000e24000021f000 */
[----:B0-----:R-:W-:-:S05]  /*0720*/  IADD3 R17, PT, PT, RZ, -R11, RZ ;  /* 0x8000000bff117210 */ /* 0x001fca0007ffe0ff */
[----:B------:R-:W-:Y:S02]  /*0730*/  IMAD R13, R17, R12, RZ ;  /* 0x0000000c110d7224 */ /* 0x000fe400078e02ff */
[----:B------:R-:W-:Y:S02]  /*0740*/  IMAD.MOV R17, RZ, RZ, -R10 ;  /* 0x000000ffff117224 */ /* 0x000fe400078e0a0a */
        /* <DEDUP_REMOVED lines=11> */
[----:B------:R-:W-:-:S05]  /*0800*/  @P0 VIADD R10, R10, 0x1 ;  /* 0x000000010a0a0836 */ /* 0x000fca0000000000 */
[----:B------:R-:W-:Y:S02]  /*0810*/  @!P2 IADD3 R10, PT, PT, -R10, RZ, RZ ;  /* 0x000000ff0a0aa210 */ /* 0x000fe40007ffe1ff */
[----:B------:R-:W-:-:S04]  /*0820*/  @!P3 LOP3.LUT R10, RZ, R9, RZ, 0x33, !PT ;  /* 0x00000009ff0ab212 */ /* 0x000fc800078e33ff */
[----:B------:R-:W-:-:S04]  /*0830*/  VIADDMNMX R8, R8, 0xfffffffe, R10, PT ;  /* 0xfffffffe08087846 */ /* 0x000fc8000380010a */
[----:B------:R-:W-:-:S05]  /*0840*/  LEA R8, R8, UR4, 0x2 ;  /* 0x0000000408087c11 */ /* 0x000fca000f8e10ff */
[----:B------:R0:W-:Y:S02]  /*0850*/  ATOMS.POPC.INC.32 RZ, [R8+URZ] ;  /* 0x0000000008ff7f8c */ /* 0x0001e4000d8000ff */
.L_x_80:
[----:B------:R-:W-:Y:S05]  /*0860*/  BSYNC.RECONVERGENT B0 ;  /* 0x0000000000007941 */ /* 0x000fea0003800200 */
.L_x_79:
[----:B------:R-:W-:Y:S06]  /*0870*/  BAR.SYNC.DEFER_BLOCKING 0x0 ;  /* 0x0000000000007b1d */ /* 0x000fec0000010000 */
[----:B------:R-:W-:Y:S05]  /*0880*/  @P1 EXIT ;  /* 0x000000000000194d */ /* 0x000fea0003800000 */
[----:B------:R-:W1:Y:S01]  /*0890*/  I2F.U32.RP R13, R2 ;  /* 0x00000002000d7306 */ /* 0x000e620000209000 */
        /* <DEDUP_REMOVED lines=8> */
[----:B-1----:R-:W0:Y:S02]  /*0920*/  MUFU.RCP R13, R13 ;  /* 0x0000000d000d7308 */ /* 0x002e240000001000 */
[----:B0-----:R-:W-:-:S06]  /*0930*/  VIADD R8, R13, 0xffffffe ;  /* 0x0ffffffe0d087836 */ /* 0x001fcc0000000000 */
[----:B------:R0:W1:Y:S02]  /*0940*/  F2I.FTZ.U32.TRUNC.NTZ R9, R8 ;  /* 0x0000000800097305 */ /* 0x000064000021f000 */
[----:B0-----:R-:W-:Y:S02]  /*0950*/  HFMA2 R8, -RZ, RZ, 0, 0 ;  /* 0x00000000ff087431 */ /* 0x001fe400000001ff */
[----:B-1----:R-:W-:-:S04]  /*0960*/  IMAD R15, R15, R9, RZ ;  /* 0x000000090f0f7224 */ /* 0x002fc800078e02ff */
[----:B------:R-:W-:-:S06]  /*0970*/  IMAD.HI.U32 R14, R9, R15, R8 ;  /* 0x0000000f090e7227 */ /* 0x000fcc00078e0008 */
[----:B------:R-:W-:-:S04]  /*0980*/  IMAD.HI.U32 R9, R14, R11, RZ ;  /* 0x0000000b0e097227 */ /* 0x000fc800078e00ff */
[----:B------:R-:W-:-:S04]  /*0990*/  IMAD.MOV R8, RZ, RZ, -R9 ;  /* 0x000000ffff087224 */ /* 0x000fc800078e0a09 */
        /* <DEDUP_REMOVED lines=14> */
[----:B------:R-:W-:Y:S01]  /*0a80*/  VIADD R10, R9, 0x1 ;  /* 0x00000001090a7836 */ /* 0x000fe20000000000 */
[----:B------:R-:W-:Y:S01]  /*0a90*/  MOV R5, RZ ;  /* 0x000000ff00057202 */ /* 0x000fe20000000f00 */
[----:B------:R-:W-:-:S03]  /*0aa0*/  UMOV UR4, 0x400 ;  /* 0x0000040000047882 */ /* 0x000fc60000000000 */
        /* <DEDUP_REMOVED lines=9> */
.L_x_83:
        /* <DEDUP_REMOVED lines=10> */
.L_x_82:
[----:B------:R-:W-:Y:S05]  /*0be0*/  BSYNC.RECONVERGENT B0 ;  /* 0x0000000000007941 */ /* 0x000fea0003800200 */
.L_x_81:
[----:B------:R-:W-:Y:S05]  /*0bf0*/  @!P1 EXIT ;  /* 0x000000000000994d */ /* 0x000fea0003800000 */
[----:B------:R-:W1:Y:S01]  /*0c00*/  S2UR UR5, SR_CgaCtaId ;  /* 0x00000000000579c3 */ /* 0x000e620000008800 */
[----:B------:R-:W-:-:S07]  /*0c10*/  UMOV UR4, 0x400 ;  /* 0x0000040000047882 */ /* 0x000fce0000000000 */
[----:B------:R-:W2:Y:S01]  /*0c20*/  LDC.64 R4, c[0x0][0x398] ;  /* 0x0000e600ff047b82 */ /* 0x000ea20000000a00 */
[----:B-1----:R-:W-:-:S12]  /*0c30*/  ULEA UR4, UR5, UR4, 0x18 ;  /* 0x0000000405047291 */ /* 0x002fd8000f8ec0ff */
.L_x_84:
        /* <DEDUP_REMOVED lines=23> */
.L_x_85:
        /* <DEDUP_REMOVED lines=13> */
.L_x_93:


//--------------------- .nv.shared._Z38nppiHistogramEven_8u_C4R_kernel_globalPKhiiiPiS1_S1_S1_iiiiiiiiiiii --------------------------
	.section	.nv.shared._Z38nppiHistogramEven_8u_C4R_kernel_globalPKhiiiPiS1_S1_S1_iiiiiiiiiiii,"aw",@nobits
	.sectionflags	@""
	.align	16
	.zero		1024


//--------------------- .nv.shared.reserved.0     --------------------------
	.section	.nv.shared.reserved.0,"aw",@nobits
	.weak		__nv_reservedSMEM_offset_0_alias
	.size		__nv_reservedSMEM_offset_0_alias, 0, 64
	.other		__nv_reservedSMEM_offset_0_alias,@"STO_CUDA_RESERVED_SHARED STV_DEFAULT"
__nv_reservedSMEM_offset_0_alias:
	.zero		0
	.zero		64


//--------------------- .nv.shared._Z38nppiHistogramEven_8u_C4R_kernel_sharedPKhiiiPiS1_S1_S1_iiiiiiiiiiii --------------------------
	.section	.nv.shared._Z38nppiHistogramEven_8u_C4R_kernel_sharedPKhiiiPiS1_S1_S1_iiiiiiiiiiii,"aw",@nobits
	.sectionflags	@""
	.align	16
	.zero		1024


//--------------------- .nv.shared._Z39nppiHistogramEven_16s_C1R_kernel_globalPKsiiiPiiii --------------------------
	.section	.nv.shared._Z39nppiHistogramEven_16s_C1R_kernel_globalPKsiiiPiiii,"aw",@nobits
	.sectionflags	@""
	.align	16
	.zero		1024


//--------------------- .nv.shared._Z39nppiHistogramEven_16s_C1R_kernel_sharedPKsiiiPiiii --------------------------
	.section	.nv.shared._Z39nppiHistogramEven_16s_C1R_kernel_sharedPKsiiiPiiii,"aw",@nobits
	.sectionflags	@""
	.align	16
	.zero		1024


//--------------------- .nv.shared._Z39nppiHistogramEven_16u_C1R_kernel_globalPKtiiiPiiii --------------------------
	.section	.nv.shared._Z39nppiHistogramEven_16u_C1R_kernel_globalPKtiiiPiiii,"aw",@nobits
	.sectionflags	@""
	.align	16
	.zero		1024


//--------------------- .nv.shared._Z39nppiHistogramEven_16u_C1R_kernel_sharedPKtiiiPiiii --------------------------
	.section	.nv.shared._Z39nppiHistogramEven_16u_C1R_kernel_sharedPKtiiiPiiii,"aw",@nobits
	.sectionflags	@""
	.align	16
	.zero		1024


//--------------------- .nv.shared._Z38nppiHistogramEven_8u_C1R_kernel_globalPKhiiiPiiii --------------------------
	.section	.nv.shared._Z38nppiHistogramEven_8u_C1R_kernel_globalPKhiiiPiiii,"aw",@nobits
	.sectionflags	@""
	.align	16
	.zero		1024


//--------------------- .nv.shared._Z38nppiHistogramEven_8u_C1R_kernel_sharedPKhiiiPiiii --------------------------
	.section	.nv.shared._Z38nppiHistogramEven_8u_C1R_kernel_sharedPKhiiiPiiii,"aw",@nobits
	.sectionflags	@""
	.align	16
	.zero		1024


//--------------------- .nv.constant0._Z38nppiHistogramEven_8u_C4R_kernel_globalPKhiiiPiS1_S1_S1_iiiiiiiiiiii --------------------------
	.section	.nv.constant0._Z38nppiHistogramEven_8u_C4R_kernel_globalPKhiiiPiS1_S1_S1_iiiiiiiiiiii,"a",@progbits
	.sectionflags	@""
	.align	4
.nv.constant0._Z38nppiHistogramEven_8u_C4R_kernel_globalPKhiiiPiS1_S1_S1_iiiiiiiiiiii:
	.zero		1000


//--------------------- .nv.constant0._Z38nppiHistogramEven_8u_C4R_kernel_sharedPKhiiiPiS1_S1_S1_iiiiiiiiiiii --------------------------
	.section	.nv.constant0._Z38nppiHistogramEven_8u_C4R_kernel_sharedPKhiiiPiS1_S1_S1_iiiiiiiiiiii,"a",@progbits
	.sectionflags	@""
	.align	4
.nv.constant0._Z38nppiHistogramEven_8u_C4R_kernel_sharedPKhiiiPiS1_S1_S1_iiiiiiiiiiii:
	.zero		1000


//--------------------- .nv.constant0._Z39nppiHistogramEven_16s_C1R_kernel_globalPKsiiiPiiii --------------------------
	.section	.nv.constant0._Z39nppiHistogramEven_16s_C1R_kernel_globalPKsiiiPiiii,"a",@progbits
	.sectionflags	@""
	.align	4
.nv.constant0._Z39nppiHistogramEven_16s_C1R_kernel_globalPKsiiiPiiii:
	.zero		940


//--------------------- .nv.constant0._Z39nppiHistogramEven_16s_C1R_kernel_sharedPKsiiiPiiii --------------------------
	.section	.nv.constant0._Z39nppiHistogramEven_16s_C1R_kernel_sharedPKsiiiPiiii,"a",@progbits
	.sectionflags	@""
	.align	4
.nv.constant0._Z39nppiHistogramEven_16s_C1R_kernel_sharedPKsiiiPiiii:
	.zero		940


//--------------------- .nv.constant0._Z39nppiHistogramEven_16u_C1R_kernel_globalPKtiiiPiiii --------------------------
	.section	.nv.constant0._Z39nppiHistogramEven_16u_C1R_kernel_globalPKtiiiPiiii,"a",@progbits
	.sectionflags	@""
	.align	4
.nv.constant0._Z39nppiHistogramEven_16u_C1R_kernel_globalPKtiiiPiiii:
	.zero		940


//--------------------- .nv.constant0._Z39nppiHistogramEven_16u_C1R_kernel_sharedPKtiiiPiiii --------------------------
	.section	.nv.constant0._Z39nppiHistogramEven_16u_C1R_kernel_sharedPKtiiiPiiii,"a",@progbits
	.sectionflags	@""
	.align	4
.nv.constant0._Z39nppiHistogramEven_16u_C1R_kernel_sharedPKtiiiPiiii:
	.zero		940


//--------------------- .nv.constant0._Z38nppiHistogramEven_8u_C1R_kernel_globalPKhiiiPiiii --------------------------
	.section	.nv.constant0._Z38nppiHistogramEven_8u_C1R_kernel_globalPKhiiiPiiii,"a",@progbits
	.sectionflags	@""
	.align	4
.nv.constant0._Z38nppiHistogramEven_8u_C1R_kernel_globalPKhiiiPiiii:
	.zero		940


//--------------------- .nv.constant0._Z38nppiHistogramEven_8u_C1R_kernel_sharedPKhiiiPiiii --------------------------
	.section	.nv.constant0._Z38nppiHistogramEven_8u_C1R_kernel_sharedPKhiiiPiiii,"a",@progbits
	.sectionflags	@""
	.align	4
.nv.constant0._Z38nppiHistogramEven_8u_C1R_kernel_sharedPKhiiiPiiii:
	.zero		940


//--------------------- SYMBOLS --------------------------

	.type		.nv.reservedSmem.offset0,@object
	.size		.nv.reservedSmem.offset0,0x4
	.type		.nv.reservedSmem.cap,@object
	.size		.nv.reservedSmem.cap,0x4
